	.target	sm_80

	.elftype	@"ET_EXEC"


//--------------------- .note.nv.tkinfo           --------------------------
	.section	.note.nv.tkinfo,"",@"SHT_NOTE"
	.sectionflags	@"SHF_NOTE_NV_TKINFO"
	.tkinfo
        /*0018*/ 	.word	0x00000002
        /*0030*/ 	.string	""
        /*0030*/ 	.string	"ptxas"
        /*0030*/ 	.string	"Cuda compilation tools, release 13.0, V13.0.88"
        /*0030*/ 	.string	"Build cuda_13.0.r13.0/compiler.36424714_0"
        /*0030*/ 	.string	"-v  -suppress-debug-info  -lineinfo  -arch sm_80 "



//--------------------- .note.nv.cuinfo           --------------------------
	.section	.note.nv.cuinfo,"",@"SHT_NOTE"
	.sectionflags	@"SHF_NOTE_NV_CUINFO"
        /*0018*/ 	.short	0x0002
        /*001a*/ 	.short	0x0050
        /*001c*/ 	.short	0x0082
	.zero		2


//--------------------- .nv.info                  --------------------------
	.section	.nv.info,"",@"SHT_CUDA_INFO"
	.align	4


	//----- nvinfo : EIATTR_REGCOUNT
	.align		4
        /*0000*/ 	.byte	0x04, 0x2f
        /*0002*/ 	.short	(.L_1 - .L_0)
	.align		4
.L_0:
        /*0004*/ 	.word	index@(matmul_kernel)
        /*0008*/ 	.word	0x000000ff


	//----- nvinfo : EIATTR_FRAME_SIZE
	.align		4
.L_1:
        /*000c*/ 	.byte	0x04, 0x11
        /*000e*/ 	.short	(.L_3 - .L_2)
	.align		4
.L_2:
        /*0010*/ 	.word	index@(matmul_kernel)
        /*0014*/ 	.word	0x00000000


	//----- nvinfo : EIATTR_MIN_STACK_SIZE
	.align		4
.L_3:
        /*0018*/ 	.byte	0x04, 0x12
        /*001a*/ 	.short	(.L_5 - .L_4)
	.align		4
.L_4:
        /*001c*/ 	.word	index@(matmul_kernel)
        /*0020*/ 	.word	0x00000000
.L_5:


//--------------------- .nv.info.matmul_kernel    --------------------------
	.section	.nv.info.matmul_kernel,"",@"SHT_CUDA_INFO"
	.sectionflags	@""
	.align	4


	//----- nvinfo : EIATTR_CUDA_API_VERSION
	.align		4
        /*0000*/ 	.byte	0x04, 0x37
        /*0002*/ 	.short	(.L_7 - .L_6)
.L_6:
        /*0004*/ 	.word	0x00000082


	//----- nvinfo : EIATTR_SW2861232_WAR
	.align		4
.L_7:
        /*0008*/ 	.byte	0x01, 0x35
	.zero		2


	//----- nvinfo : EIATTR_PARAM_CBANK
	.align		4
        /*000c*/ 	.byte	0x04, 0x0a
        /*000e*/ 	.short	(.L_9 - .L_8)
	.align		4
.L_8:
        /*0010*/ 	.word	index@(.nv.constant0.matmul_kernel)
        /*0014*/ 	.short	0x0160
        /*0016*/ 	.short	0x0050


	//----- nvinfo : EIATTR_CBANK_PARAM_SIZE
	.align		4
.L_9:
        /*0018*/ 	.byte	0x03, 0x19
        /*001a*/ 	.short	0x0050


	//----- nvinfo : EIATTR_KPARAM_INFO
	.align		4
        /*001c*/ 	.byte	0x04, 0x17
        /*001e*/ 	.short	(.L_11 - .L_10)
.L_10:
        /*0020*/ 	.word	0x00000000
        /*0024*/ 	.short	0x000d
        /*0026*/ 	.short	0x0048
        /*0028*/ 	.byte	0x00, 0xf4, 0x21, 0x00


	//----- nvinfo : EIATTR_KPARAM_INFO
	.align		4
.L_11:
        /*002c*/ 	.byte	0x04, 0x17
        /*002e*/ 	.short	(.L_13 - .L_12)
.L_12:
        /*0030*/ 	.word	0x00000000
        /*0034*/ 	.short	0x000c
        /*0036*/ 	.short	0x0040
        /*0038*/ 	.byte	0x00, 0xf4, 0x21, 0x00


	//----- nvinfo : EIATTR_KPARAM_INFO
	.align		4
.L_13:
        /*003c*/ 	.byte	0x04, 0x17
        /*003e*/ 	.short	(.L_15 - .L_14)
.L_14:
        /*0040*/ 	.word	0x00000000
        /*0044*/ 	.short	0x000b
        /*0046*/ 	.short	0x0038
        /*0048*/ 	.byte	0x00, 0xf0, 0x11, 0x00


	//----- nvinfo : EIATTR_KPARAM_INFO
	.align		4
.L_15:
        /*004c*/ 	.byte	0x04, 0x17
        /*004e*/ 	.short	(.L_17 - .L_16)
.L_16:
        /*0050*/ 	.word	0x00000000
        /*0054*/ 	.short	0x000a
        /*0056*/ 	.short	0x0034
        /*0058*/ 	.byte	0x00, 0xf0, 0x11, 0x00


	//----- nvinfo : EIATTR_KPARAM_INFO
	.align		4
.L_17:
        /*005c*/ 	.byte	0x04, 0x17
        /*005e*/ 	.short	(.L_19 - .L_18)
.L_18:
        /*0060*/ 	.word	0x00000000
        /*0064*/ 	.short	0x0009
        /*0066*/ 	.short	0x0030
        /*0068*/ 	.byte	0x00, 0xf0, 0x11, 0x00


	//----- nvinfo : EIATTR_KPARAM_INFO
	.align		4
.L_19:
        /*006c*/ 	.byte	0x04, 0x17
        /*006e*/ 	.short	(.L_21 - .L_20)
.L_20:
        /*0070*/ 	.word	0x00000000
        /*0074*/ 	.short	0x0008
        /*0076*/ 	.short	0x002c
        /*0078*/ 	.byte	0x00, 0xf0, 0x11, 0x00


	//----- nvinfo : EIATTR_KPARAM_INFO
	.align		4
.L_21:
        /*007c*/ 	.byte	0x04, 0x17
        /*007e*/ 	.short	(.L_23 - .L_22)
.L_22:
        /*0080*/ 	.word	0x00000000
        /*0084*/ 	.short	0x0007
        /*0086*/ 	.short	0x0028
        /*0088*/ 	.byte	0x00, 0xf0, 0x11, 0x00


	//----- nvinfo : EIATTR_KPARAM_INFO
	.align		4
.L_23:
        /*008c*/ 	.byte	0x04, 0x17
        /*008e*/ 	.short	(.L_25 - .L_24)
.L_24:
        /*0090*/ 	.word	0x00000000
        /*0094*/ 	.short	0x0006
        /*0096*/ 	.short	0x0024
        /*0098*/ 	.byte	0x00, 0xf0, 0x11, 0x00


	//----- nvinfo : EIATTR_KPARAM_INFO
	.align		4
.L_25:
        /*009c*/ 	.byte	0x04, 0x17
        /*009e*/ 	.short	(.L_27 - .L_26)
.L_26:
        /*00a0*/ 	.word	0x00000000
        /*00a4*/ 	.short	0x0005
        /*00a6*/ 	.short	0x0020
        /*00a8*/ 	.byte	0x00, 0xf0, 0x11, 0x00


	//----- nvinfo : EIATTR_KPARAM_INFO
	.align		4
.L_27:
        /*00ac*/ 	.byte	0x04, 0x17
        /*00ae*/ 	.short	(.L_29 - .L_28)
.L_28:
        /*00b0*/ 	.word	0x00000000
        /*00b4*/ 	.short	0x0004
        /*00b6*/ 	.short	0x001c
        /*00b8*/ 	.byte	0x00, 0xf0, 0x11, 0x00


	//----- nvinfo : EIATTR_KPARAM_INFO
	.align		4
.L_29:
        /*00bc*/ 	.byte	0x04, 0x17
        /*00be*/ 	.short	(.L_31 - .L_30)
.L_30:
        /*00c0*/ 	.word	0x00000000
        /*00c4*/ 	.short	0x0003
        /*00c6*/ 	.short	0x0018
        /*00c8*/ 	.byte	0x00, 0xf0, 0x11, 0x00


	//----- nvinfo : EIATTR_KPARAM_INFO
	.align		4
.L_31:
        /*00cc*/ 	.byte	0x04, 0x17
        /*00ce*/ 	.short	(.L_33 - .L_32)
.L_32:
        /*00d0*/ 	.word	0x00000000
        /*00d4*/ 	.short	0x0002
        /*00d6*/ 	.short	0x0010
        /*00d8*/ 	.byte	0x00, 0xf4, 0x21, 0x00


	//----- nvinfo : EIATTR_KPARAM_INFO
	.align		4
.L_33:
        /*00dc*/ 	.byte	0x04, 0x17
        /*00de*/ 	.short	(.L_35 - .L_34)
.L_34:
        /*00e0*/ 	.word	0x00000000
        /*00e4*/ 	.short	0x0001
        /*00e6*/ 	.short	0x0008
        /*00e8*/ 	.byte	0x00, 0xf4, 0x21, 0x00


	//----- nvinfo : EIATTR_KPARAM_INFO
	.align		4
.L_35:
        /*00ec*/ 	.byte	0x04, 0x17
        /*00ee*/ 	.short	(.L_37 - .L_36)
.L_36:
        /*00f0*/ 	.word	0x00000000
        /*00f4*/ 	.short	0x0000
        /*00f6*/ 	.short	0x0000
        /*00f8*/ 	.byte	0x00, 0xf4, 0x21, 0x00


	//----- nvinfo : EIATTR_MAXREG_COUNT
	.align		4
.L_37:
        /*00fc*/ 	.byte	0x03, 0x1b
        /*00fe*/ 	.short	0x00ff


	//----- nvinfo : EIATTR_NUM_BARRIERS
	.align		4
        /*0100*/ 	.byte	0x02, 0x4c
        /*0102*/ 	.byte	0x01
	.zero		1


	//----- nvinfo : EIATTR_MERCURY_ISA_VERSION
	.align		4
        /*0104*/ 	.byte	0x03, 0x5f
        /*0106*/ 	.short	0x0000


	//----- nvinfo : EIATTR_EXIT_INSTR_OFFSETS
	.align		4
        /*0108*/ 	.byte	0x04, 0x1c
        /*010a*/ 	.short	(.L_39 - .L_38)


	//   ....[0]....
.L_38:
        /*010c*/ 	.word	0x000083c0


	//   ....[1]....
        /*0110*/ 	.word	0x000083f0


	//----- nvinfo : EIATTR_REQNTID
	.align		4
.L_39:
        /*0114*/ 	.byte	0x04, 0x10
        /*0116*/ 	.short	(.L_41 - .L_40)
.L_40:
        /*0118*/ 	.word	0x00000080
        /*011c*/ 	.word	0x00000001
        /*0120*/ 	.word	0x00000001
.L_41:


//--------------------- .nv.callgraph             --------------------------
	.section	.nv.callgraph,"",@"SHT_CUDA_CALLGRAPH"
	.align	4
	.sectionentsize	8
	.align		4
        /*0000*/ 	.word	0x00000000
	.align		4
        /*0004*/ 	.word	0xffffffff
	.align		4
        /*0008*/ 	.word	0x00000000
	.align		4
        /*000c*/ 	.word	0xfffffffe
	.align		4
        /*0010*/ 	.word	0x00000000
	.align		4
        /*0014*/ 	.word	0xfffffffd
	.align		4
        /*0018*/ 	.word	0x00000000
	.align		4
        /*001c*/ 	.word	0xfffffffc


//--------------------- .nv.rel.action            --------------------------
	.section	.nv.rel.action,"",@"SHT_CUDA_RELOCINFO"
	.align	8
	.sectionentsize	8
        /*0000*/ 	.byte	0x73, 0x00, 0x00, 0x00, 0x00, 0x00, 0x00, 0x00, 0x00, 0x00, 0x00, 0x11, 0x25, 0x00, 0x05, 0x36


//--------------------- .nv.constant0.matmul_kernel --------------------------
	.section	.nv.constant0.matmul_kernel,"a",@progbits
	.sectionflags	@""
	.align	4
.nv.constant0.matmul_kernel:
	.zero		432


//--------------------- .text.matmul_kernel       --------------------------
	.section	.text.matmul_kernel,"ax",@progbits
	.sectioninfo	@"SHI_REGISTERS=255"
	.align	128
        .global         matmul_kernel
        .type           matmul_kernel,@function
        .size           matmul_kernel,(.L_x_5 - matmul_kernel)
        .other          matmul_kernel,@"STO_CUDA_ENTRY STV_DEFAULT"
matmul_kernel:
.text.matmul_kernel:
[----:B------:R-:W-:Y:S02]  /*0000*/  IMAD.MOV.U32 R1, RZ, RZ, c[0x0][0x28] ;  /* 0x00000a00ff017624 */ /* 0x000fe400078e00ff */
[----:B------:R-:W-:Y:S01]  /*0010*/  IMAD.MOV.U32 R0, RZ, RZ, c[0x0][0x17c] ;  /* 0x00005f00ff007624 */ /* 0x000fe200078e00ff */
[----:B------:R-:W0:Y:S01]  /*0020*/  S2R R5, SR_CTAID.X ;  /* 0x0000000000057919 */ /* 0x000e220000002500 */
[----:B------:R-:W-:Y:S01]  /*0030*/  IMAD.MOV.U32 R221, RZ, RZ, c[0x0][0x180] ;  /* 0x00006000ffdd7624 */ /* 0x000fe200078e00ff */
[----:B------:R-:W-:Y:S02]  /*0040*/  ULDC UR4, c[0x0][0x180] ;  /* 0x0000600000047ab9 */ /* 0x000fe40000000800 */
[----:B------:R-:W-:Y:S01]  /*0050*/  IADD3 R0, R0, 0x7f, RZ ;  /* 0x0000007f00007810 */ /* 0x000fe20007ffe0ff */
[----:B------:R-:W1:Y:S01]  /*0060*/  S2R R195, SR_TID.X ;  /* 0x0000000000c37919 */ /* 0x000e620000002100 */
[----:B------:R-:W-:Y:S01]  /*0070*/  IADD3 R221, R221, 0x3f, RZ ;  /* 0x0000003fdddd7810 */ /* 0x000fe20007ffe0ff */
[----:B------:R-:W-:Y:S01]  /*0080*/  ULDC.64 UR6, c[0x0][0x118] ;  /* 0x0000460000067ab9 */ /* 0x000fe20000000a00 */
[----:B------:R-:W-:-:S04]  /*0090*/  SHF.R.S32.HI R3, RZ, 0x1f, R0 ;  /* 0x0000001fff037819 */ /* 0x000fc80000011400 */
[----:B------:R-:W-:-:S04]  /*00a0*/  LEA.HI R3, R3, R0, RZ, 0x7 ;  /* 0x0000000003037211 */ /* 0x000fc800078f38ff */
[----:B------:R-:W-:-:S05]  /*00b0*/  SHF.R.S32.HI R3, RZ, 0x7, R3 ;  /* 0x00000007ff037819 */ /* 0x000fca0000011403 */
[----:B------:R-:W-:Y:S01]  /*00c0*/  IMAD.SHL.U32 R4, R3, 0x8, RZ ;  /* 0x0000000803047824 */ /* 0x000fe200078e00ff */
[----:B0-----:R-:W-:-:S04]  /*00d0*/  IABS R8, R5 ;  /* 0x0000000500087213 */ /* 0x001fc80000000000 */
[-C--:B------:R-:W-:Y:S02]  /*00e0*/  IABS R7, R4.reuse ;  /* 0x0000000400077213 */ /* 0x080fe40000000000 */
[----:B------:R-:W-:Y:S02]  /*00f0*/  IABS R10, R4 ;  /* 0x00000004000a7213 */ /* 0x000fe40000000000 */
[----:B------:R-:W0:Y:S01]  /*0100*/  I2F.RP R0, R7 ;  /* 0x0000000700007306 */ /* 0x000e220000209400 */
[----:B-1----:R-:W-:Y:S02]  /*0110*/  SHF.R.U32.HI R239, RZ, 0x5, R195 ;  /* 0x00000005ffef7819 */ /* 0x002fe400000116c3 */
[----:B------:R-:W-:Y:S02]  /*0120*/  LOP3.LUT R238, R195, 0x60, RZ, 0xc0, !PT ;  /* 0x00000060c3ee7812 */ /* 0x000fe400078ec0ff */
[----:B------:R-:W-:-:S04]  /*0130*/  SGXT.U32 R239, R239, 0x2 ;  /* 0x00000002efef781a */ /* 0x000fc80000000000 */
[C---:B------:R-:W-:Y:S02]  /*0140*/  LOP3.LUT R237, R239.reuse, 0x4, RZ, 0xfc, !PT ;  /* 0x00000004efed7812 */ /* 0x040fe400078efcff */
[C---:B------:R-:W-:Y:S02]  /*0150*/  LOP3.LUT R236, R239.reuse, 0x8, RZ, 0xfc, !PT ;  /* 0x00000008efec7812 */ /* 0x040fe400078efcff */
[C---:B------:R-:W-:Y:S02]  /*0160*/  LOP3.LUT R235, R239.reuse, 0xc, RZ, 0xfc, !PT ;  /* 0x0000000cefeb7812 */ /* 0x040fe400078efcff */
[C---:B------:R-:W-:Y:S01]  /*0170*/  LOP3.LUT R234, R239.reuse, 0x10, RZ, 0xfc, !PT ;  /* 0x00000010efea7812 */ /* 0x040fe200078efcff */
[----:B0-----:R-:W0:Y:S01]  /*0180*/  MUFU.RCP R0, R0 ;  /* 0x0000000000007308 */ /* 0x001e220000001000 */
[C---:B------:R-:W-:Y:S02]  /*0190*/  LOP3.LUT R233, R239.reuse, 0x14, RZ, 0xfc, !PT ;  /* 0x00000014efe97812 */ /* 0x040fe400078efcff */
[----:B------:R-:W-:-:S02]  /*01a0*/  LOP3.LUT R232, R239, 0x18, RZ, 0xfc, !PT ;  /* 0x00000018efe87812 */ /* 0x000fc400078efcff */
[C---:B------:R-:W-:Y:S02]  /*01b0*/  LOP3.LUT R231, R239.reuse, 0x1c, RZ, 0xfc, !PT ;  /* 0x0000001cefe77812 */ /* 0x040fe400078efcff */
[C---:B------:R-:W-:Y:S02]  /*01c0*/  LOP3.LUT R230, R239.reuse, 0x20, RZ, 0xfc, !PT ;  /* 0x00000020efe67812 */ /* 0x040fe400078efcff */
[C---:B------:R-:W-:Y:S02]  /*01d0*/  LOP3.LUT R229, R239.reuse, 0x24, RZ, 0xfc, !PT ;  /* 0x00000024efe57812 */ /* 0x040fe400078efcff */
[C---:B------:R-:W-:Y:S02]  /*01e0*/  LOP3.LUT R228, R239.reuse, 0x28, RZ, 0xfc, !PT ;  /* 0x00000028efe47812 */ /* 0x040fe400078efcff */
[C---:B------:R-:W-:Y:S02]  /*01f0*/  LOP3.LUT R227, R239.reuse, 0x2c, RZ, 0xfc, !PT ;  /* 0x0000002cefe37812 */ /* 0x040fe400078efcff */
[----:B------:R-:W-:-:S02]  /*0200*/  LOP3.LUT R226, R239, 0x30, RZ, 0xfc, !PT ;  /* 0x00000030efe27812 */ /* 0x000fc400078efcff */
[----:B0-----:R-:W-:Y:S01]  /*0210*/  IADD3 R2, R0, 0xffffffe, RZ ;  /* 0x0ffffffe00027810 */ /* 0x001fe20007ffe0ff */
[----:B------:R-:W-:Y:S01]  /*0220*/  IMAD.MOV R0, RZ, RZ, -R10 ;  /* 0x000000ffff007224 */ /* 0x000fe200078e0a0a */
[C---:B------:R-:W-:Y:S02]  /*0230*/  LOP3.LUT R225, R239.reuse, 0x34, RZ, 0xfc, !PT ;  /* 0x00000034efe17812 */ /* 0x040fe400078efcff */
[----:B------:R0:W1:Y:S01]  /*0240*/  F2I.FTZ.U32.TRUNC.NTZ R3, R2 ;  /* 0x0000000200037305 */ /* 0x000062000021f000 */
[C---:B------:R-:W-:Y:S02]  /*0250*/  LOP3.LUT R224, R239.reuse, 0x38, RZ, 0xfc, !PT ;  /* 0x00000038efe07812 */ /* 0x040fe400078efcff */
[----:B------:R-:W-:Y:S01]  /*0260*/  LOP3.LUT R223, R239, 0x3c, RZ, 0xfc, !PT ;  /* 0x0000003cefdf7812 */ /* 0x000fe200078efcff */
[----:B0-----:R-:W-:Y:S02]  /*0270*/  IMAD.MOV.U32 R2, RZ, RZ, RZ ;  /* 0x000000ffff027224 */ /* 0x001fe400078e00ff */
[----:B-1----:R-:W-:-:S04]  /*0280*/  IMAD.MOV R6, RZ, RZ, -R3 ;  /* 0x000000ffff067224 */ /* 0x002fc800078e0a03 */
[----:B------:R-:W-:Y:S02]  /*0290*/  IMAD R9, R6, R7, RZ ;  /* 0x0000000706097224 */ /* 0x000fe400078e02ff */
[----:B------:R-:W-:Y:S02]  /*02a0*/  IMAD.MOV.U32 R6, RZ, RZ, R8 ;  /* 0x000000ffff067224 */ /* 0x000fe400078e0008 */
[----:B------:R-:W-:-:S06]  /*02b0*/  IMAD.HI.U32 R3, R3, R9, R2 ;  /* 0x0000000903037227 */ /* 0x000fcc00078e0002 */
[----:B------:R-:W-:-:S04]  /*02c0*/  IMAD.HI.U32 R3, R3, R6, RZ ;  /* 0x0000000603037227 */ /* 0x000fc800078e00ff */
[----:B------:R-:W-:-:S05]  /*02d0*/  IMAD R0, R3, R0, R6 ;  /* 0x0000000003007224 */ /* 0x000fca00078e0206 */
[----:B------:R-:W-:-:S13]  /*02e0*/  ISETP.GT.U32.AND P1, PT, R7, R0, PT ;  /* 0x000000000700720c */ /* 0x000fda0003f24070 */
[----:B------:R-:W-:Y:S01]  /*02f0*/  @!P1 IMAD.IADD R0, R0, 0x1, -R7 ;  /* 0x0000000100009824 */ /* 0x000fe200078e0a07 */
[----:B------:R-:W-:Y:S02]  /*0300*/  @!P1 IADD3 R3, R3, 0x1, RZ ;  /* 0x0000000103039810 */ /* 0x000fe40007ffe0ff */
[----:B------:R-:W-:Y:S02]  /*0310*/  ISETP.NE.AND P1, PT, R4, RZ, PT ;  /* 0x000000ff0400720c */ /* 0x000fe40003f25270 */
[----:B------:R-:W-:Y:S02]  /*0320*/  ISETP.GE.U32.AND P0, PT, R0, R7, PT ;  /* 0x000000070000720c */ /* 0x000fe40003f06070 */
[----:B------:R-:W-:-:S04]  /*0330*/  LOP3.LUT R0, R5, R4, RZ, 0x3c, !PT ;  /* 0x0000000405007212 */ /* 0x000fc800078e3cff */
[----:B------:R-:W-:Y:S01]  /*0340*/  ISETP.GE.AND P2, PT, R0, RZ, PT ;  /* 0x000000ff0000720c */ /* 0x000fe20003f46270 */
[----:B------:R-:W-:-:S05]  /*0350*/  IMAD.MOV.U32 R0, RZ, RZ, 0x1f ;  /* 0x0000001fff007424 */ /* 0x000fca00078e00ff */
[----:B------:R-:W-:Y:S02]  /*0360*/  IADD3 R0, R0, c[0x0][0x178], RZ ;  /* 0x00005e0000007a10 */ /* 0x000fe40007ffe0ff */
[----:B------:R-:W-:-:S05]  /*0370*/  @P0 IADD3 R3, R3, 0x1, RZ ;  /* 0x0000000103030810 */ /* 0x000fca0007ffe0ff */
[----:B------:R-:W-:Y:S01]  /*0380*/  IMAD.MOV.U32 R2, RZ, RZ, R3 ;  /* 0x000000ffff027224 */ /* 0x000fe200078e0003 */
[----:B------:R-:W-:-:S03]  /*0390*/  SHF.R.S32.HI R3, RZ, 0x1f, R0 ;  /* 0x0000001fff037819 */ /* 0x000fc60000011400 */
[----:B------:R-:W-:Y:S01]  /*03a0*/  @!P2 IMAD.MOV R2, RZ, RZ, -R2 ;  /* 0x000000ffff02a224 */ /* 0x000fe200078e0a02 */
[----:B------:R-:W-:Y:S02]  /*03b0*/  @!P1 LOP3.LUT R2, RZ, R4, RZ, 0x33, !PT ;  /* 0x00000004ff029212 */ /* 0x000fe400078e33ff */
[----:B------:R-:W-:-:S03]  /*03c0*/  LEA.HI R3, R3, R0, RZ, 0x5 ;  /* 0x0000000003037211 */ /* 0x000fc600078f28ff */
[----:B------:R-:W-:Y:S02]  /*03d0*/  IMAD.SHL.U32 R6, R2, 0x8, RZ ;  /* 0x0000000802067824 */ /* 0x000fe400078e00ff */
[----:B------:R-:W-:-:S03]  /*03e0*/  IMAD.MOV R2, RZ, RZ, -R2 ;  /* 0x000000ffff027224 */ /* 0x000fc600078e0a02 */
[----:B------:R-:W-:Y:S01]  /*03f0*/  LEA.HI.SX32 R3, R3, -R6, 0x1b ;  /* 0x8000000603037211 */ /* 0x000fe200078fdaff */
[----:B------:R-:W-:-:S03]  /*0400*/  IMAD R4, R4, R2, R5 ;  /* 0x0000000204047224 */ /* 0x000fc600078e0205 */
[----:B------:R-:W-:Y:S02]  /*0410*/  IMNMX R11, R3, 0x8, PT ;  /* 0x00000008030b7817 */ /* 0x000fe40003800200 */
[----:B------:R-:W-:Y:S02]  /*0420*/  IABS R9, R4 ;  /* 0x0000000400097213 */ /* 0x000fe40000000000 */
[----:B------:R-:W-:-:S04]  /*0430*/  IABS R7, R11 ;  /* 0x0000000b00077213 */ /* 0x000fc80000000000 */
[----:B------:R-:W0:Y:S08]  /*0440*/  I2F.RP R0, R7 ;  /* 0x0000000700007306 */ /* 0x000e300000209400 */
[----:B0-----:R-:W0:Y:S02]  /*0450*/  MUFU.RCP R0, R0 ;  /* 0x0000000000007308 */ /* 0x001e240000001000 */
[----:B0-----:R-:W-:-:S06]  /*0460*/  IADD3 R3, R0, 0xffffffe, RZ ;  /* 0x0ffffffe00037810 */ /* 0x001fcc0007ffe0ff */
[----:B------:R-:W0:Y:S02]  /*0470*/  F2I.FTZ.U32.TRUNC.NTZ R3, R3 ;  /* 0x0000000300037305 */ /* 0x000e24000021f000 */
[----:B0-----:R-:W-:-:S04]  /*0480*/  IMAD.MOV R8, RZ, RZ, -R3 ;  /* 0x000000ffff087224 */ /* 0x001fc800078e0a03 */
[----:B------:R-:W-:Y:S01]  /*0490*/  IMAD.MOV.U32 R2, RZ, RZ, R8 ;  /* 0x000000ffff027224 */ /* 0x000fe200078e0008 */
[----:B------:R-:W-:-:S03]  /*04a0*/  IABS R8, R11 ;  /* 0x0000000b00087213 */ /* 0x000fc60000000000 */
[----:B------:R-:W-:Y:S02]  /*04b0*/  IMAD R5, R2, R7, RZ ;  /* 0x0000000702057224 */ /* 0x000fe400078e02ff */
[----:B------:R-:W-:Y:S02]  /*04c0*/  IMAD.MOV.U32 R2, RZ, RZ, RZ ;  /* 0x000000ffff027224 */ /* 0x000fe400078e00ff */
[----:B------:R-:W-:Y:S02]  /*04d0*/  IMAD.MOV R0, RZ, RZ, -R8 ;  /* 0x000000ffff007224 */ /* 0x000fe400078e0a08 */
[----:B------:R-:W-:Y:S01]  /*04e0*/  IMAD.HI.U32 R2, R3, R5, R2 ;  /* 0x0000000503027227 */ /* 0x000fe200078e0002 */
[----:B------:R-:W-:-:S05]  /*04f0*/  LOP3.LUT R3, R195, 0x1f, RZ, 0xc0, !PT ;  /* 0x0000001fc3037812 */ /* 0x000fca00078ec0ff */
        /* <DEDUP_REMOVED lines=8> */
[----:B------:R-:W-:-:S07]  /*0580*/  ISETP.GE.AND P2, PT, R0, RZ, PT ;  /* 0x000000ff0000720c */ /* 0x000fce0003f46270 */
[----:B------:R-:W-:Y:S02]  /*0590*/  @P0 IADD3 R2, R2, 0x1, RZ ;  /* 0x0000000102020810 */ /* 0x000fe40007ffe0ff */
[----:B------:R-:W-:-:S04]  /*05a0*/  ISETP.GT.AND P0, PT, R221, 0x3f, PT ;  /* 0x0000003fdd00780c */ /* 0x000fc80003f04270 */
[----:B------:R-:W-:Y:S01]  /*05b0*/  @!P2 IMAD.MOV R2, RZ, RZ, -R2 ;  /* 0x000000ffff02a224 */ /* 0x000fe200078e0a02 */
[----:B------:R-:W-:-:S05]  /*05c0*/  @!P1 LOP3.LUT R2, RZ, R11, RZ, 0x33, !PT ;  /* 0x0000000bff029212 */ /* 0x000fca00078e33ff */
[----:B------:R-:W-:Y:S02]  /*05d0*/  IMAD.MOV R0, RZ, RZ, -R2 ;  /* 0x000000ffff007224 */ /* 0x000fe400078e0a02 */
[----:B------:R-:W-:Y:S02]  /*05e0*/  IMAD.SHL.U32 R118, R2, 0x80, RZ ;  /* 0x0000008002767824 */ /* 0x000fe400078e00ff */
[----:B------:R-:W-:-:S04]  /*05f0*/  IMAD R0, R11, R0, R4 ;  /* 0x000000000b007224 */ /* 0x000fc800078e0204 */
[----:B------:R-:W-:-:S04]  /*0600*/  IMAD.IADD R0, R6, 0x1, R0 ;  /* 0x0000000106007824 */ /* 0x000fc800078e0200 */
[----:B------:R-:W-:Y:S01]  /*0610*/  IMAD R120, R0, 0x20, R3 ;  /* 0x0000002000787824 */ /* 0x000fe200078e0203 */
[----:B------:R-:W-:Y:S05]  /*0620*/  @P0 BRA `(.L_x_0) ;  /* 0x000000a000000947 */ /* 0x000fea0003800000 */
[----:B------:R-:W-:Y:S01]  /*0630*/  IMAD.SHL.U32 R196, R195, 0x8, RZ ;  /* 0x00000008c3c47824 */ /* 0x000fe200078e00ff */
[----:B------:R-:W-:Y:S01]  /*0640*/  CS2R R84, SRZ ;  /* 0x0000000000547805 */ /* 0x000fe2000001ff00 */
[----:B------:R-:W-:Y:S01]  /*0650*/  CS2R R8, SRZ ;  /* 0x0000000000087805 */ /* 0x000fe2000001ff00 */
[----:B------:R-:W-:Y:S01]  /*0660*/  CS2R R88, SRZ ;  /* 0x0000000000587805 */ /* 0x000fe2000001ff00 */
[----:B------:R-:W-:Y:S01]  /*0670*/  CS2R R6, SRZ ;  /* 0x0000000000067805 */ /* 0x000fe2000001ff00 */
[----:B------:R-:W-:Y:S01]  /*0680*/  CS2R R86, SRZ ;  /* 0x0000000000567805 */ /* 0x000fe2000001ff00 */
[----:B------:R-:W-:Y:S01]  /*0690*/  CS2R R4, SRZ ;  /* 0x0000000000047805 */ /* 0x000fe2000001ff00 */
[----:B------:R-:W-:Y:S01]  /*06a0*/  CS2R R90, SRZ ;  /* 0x00000000005a7805 */ /* 0x000fe2000001ff00 */
[----:B------:R-:W-:Y:S01]  /*06b0*/  CS2R R2, SRZ ;  /* 0x0000000000027805 */ /* 0x000fe2000001ff00 */
[----:B------:R-:W-:Y:S05]  /*06c0*/  BRA `(.L_x_1) ;  /* 0x00006d8000007947 */ /* 0x000fea0003800000 */
.L_x_0:
[----:B------:R-:W-:Y:S01]  /*06d0*/  IABS R0, c[0x0][0x17c] ;  /* 0x00005f0000007a13 */ /* 0x000fe20000000000 */
[C---:B------:R-:W-:Y:S01]  /*06e0*/  IMAD.SHL.U32 R196, R195.reuse, 0x8, RZ ;  /* 0x00000008c3c47824 */ /* 0x040fe200078e00ff */
[--C-:B------:R-:W-:Y:S01]  /*06f0*/  SHF.R.U32.HI R5, RZ, 0x6, R195.reuse ;  /* 0x00000006ff057819 */ /* 0x100fe200000116c3 */
[C---:B------:R-:W-:Y:S01]  /*0700*/  IMAD.SHL.U32 R215, R195.reuse, 0x20, RZ ;  /* 0x00000020c3d77824 */ /* 0x040fe200078e00ff */
[----:B------:R-:W0:Y:S01]  /*0710*/  I2F.RP R7, R0 ;  /* 0x0000000000077306 */ /* 0x000e220000209400 */
[----:B------:R-:W-:Y:S01]  /*0720*/  LOP3.LUT R222, R195, 0x3f, RZ, 0xc0, !PT ;  /* 0x0000003fc3de7812 */ /* 0x000fe200078ec0ff */
[----:B------:R-:W-:Y:S01]  /*0730*/  IMAD.MOV.U32 R194, RZ, RZ, c[0x0][0x18c] ;  /* 0x00006300ffc27624 */ /* 0x000fe200078e00ff */
[----:B------:R-:W-:Y:S01]  /*0740*/  SGXT.U32 R5, R5, 0x1 ;  /* 0x000000010505781a */ /* 0x000fe20000000000 */
[----:B------:R-:W-:Y:S01]  /*0750*/  IMAD.MOV.U32 R193, RZ, RZ, c[0x0][0x188] ;  /* 0x00006200ffc17624 */ /* 0x000fe200078e00ff */
[----:B------:R-:W-:Y:S01]  /*0760*/  SHF.R.S32.HI R219, RZ, 0x6, R195 ;  /* 0x00000006ffdb7819 */ /* 0x000fe200000114c3 */
[----:B------:R-:W-:Y:S01]  /*0770*/  IMAD.SHL.U32 R10, R222, 0x2, RZ ;  /* 0x00000002de0a7824 */ /* 0x000fe200078e00ff */
[----:B------:R-:W-:Y:S01]  /*0780*/  LOP3.LUT R6, R118, R5, RZ, 0xfc, !PT ;  /* 0x0000000576067212 */ /* 0x000fe200078efcff */
[----:B------:R-:W-:Y:S01]  /*0790*/  IMAD R119, R222, c[0x0][0x18c], RZ ;  /* 0x00006300de777a24 */ /* 0x000fe200078e02ff */
[----:B------:R-:W-:Y:S01]  /*07a0*/  SGXT R219, R219, 0x1 ;  /* 0x00000001dbdb781a */ /* 0x000fe20000000200 */
[----:B------:R-:W-:Y:S01]  /*07b0*/  IMAD R220, R239, c[0x0][0x188], RZ ;  /* 0x00006200efdc7a24 */ /* 0x000fe200078e02ff */
[C---:B------:R-:W-:Y:S01]  /*07c0*/  LOP3.LUT R12, R6.reuse, 0x7c, RZ, 0xfc, !PT ;  /* 0x0000007c060c7812 */ /* 0x040fe200078efcff */
[----:B------:R-:W-:Y:S01]  /*07d0*/  IMAD R211, R223, c[0x0][0x188], RZ ;  /* 0x00006200dfd37a24 */ /* 0x000fe200078e02ff */
[----:B------:R-:W-:Y:S01]  /*07e0*/  LOP3.LUT R13, R6, 0x7a, RZ, 0xfc, !PT ;  /* 0x0000007a060d7812 */ /* 0x000fe200078efcff */
[----:B------:R-:W-:Y:S01]  /*07f0*/  IMAD R210, R224, c[0x0][0x188], RZ ;  /* 0x00006200e0d27a24 */ /* 0x000fe200078e02ff */
[----:B------:R-:W-:Y:S01]  /*0800*/  IABS R9, R12 ;  /* 0x0000000c00097213 */ /* 0x000fe20000000000 */
[----:B0-----:R-:W0:Y:S01]  /*0810*/  MUFU.RCP R7, R7 ;  /* 0x0000000700077308 */ /* 0x001e220000001000 */
[----:B------:R-:W-:Y:S01]  /*0820*/  IABS R11, R13 ;  /* 0x0000000d000b7213 */ /* 0x000fe20000000000 */
[----:B------:R-:W-:Y:S01]  /*0830*/  IMAD R209, R225, c[0x0][0x188], RZ ;  /* 0x00006200e1d17a24 */ /* 0x000fe200078e02ff */
[----:B------:R-:W-:Y:S01]  /*0840*/  LOP3.LUT R14, R6, 0x78, RZ, 0xfc, !PT ;  /* 0x00000078060e7812 */ /* 0x000fe200078efcff */
[----:B------:R-:W-:Y:S01]  /*0850*/  IMAD R208, R226, c[0x0][0x188], RZ ;  /* 0x00006200e2d07a24 */ /* 0x000fe200078e02ff */
[----:B------:R-:W-:Y:S01]  /*0860*/  ISETP.GE.AND P6, PT, R12, RZ, PT ;  /* 0x000000ff0c00720c */ /* 0x000fe20003fc6270 */
[----:B------:R-:W-:Y:S01]  /*0870*/  IMAD R207, R227, c[0x0][0x188], RZ ;  /* 0x00006200e3cf7a24 */ /* 0x000fe200078e02ff */
[----:B------:R-:W-:Y:S01]  /*0880*/  LOP3.LUT R219, R10, 0x90, R219, 0x78, !PT ;  /* 0x000000900adb7812 */ /* 0x000fe200078e78db */
[----:B------:R-:W-:Y:S01]  /*0890*/  IMAD R206, R228, c[0x0][0x188], RZ ;  /* 0x00006200e4ce7a24 */ /* 0x000fe200078e02ff */
[----:B------:R-:W-:Y:S01]  /*08a0*/  LOP3.LUT R10, R6, 0x74, RZ, 0xfc, !PT ;  /* 0x00000074060a7812 */ /* 0x000fe200078efcff */
[----:B------:R-:W-:Y:S01]  /*08b0*/  IMAD R205, R229, c[0x0][0x188], RZ ;  /* 0x00006200e5cd7a24 */ /* 0x000fe200078e02ff */
[----:B------:R-:W-:Y:S01]  /*08c0*/  ISETP.GE.AND P3, PT, R13, RZ, PT ;  /* 0x000000ff0d00720c */ /* 0x000fe20003f66270 */
[----:B------:R-:W-:Y:S01]  /*08d0*/  IMAD R204, R230, c[0x0][0x188], RZ ;  /* 0x00006200e6cc7a24 */ /* 0x000fe200078e02ff */
[----:B------:R-:W-:Y:S01]  /*08e0*/  IABS R12, R10 ;  /* 0x0000000a000c7213 */ /* 0x000fe20000000000 */
[----:B------:R-:W-:Y:S01]  /*08f0*/  IMAD R203, R231, c[0x0][0x188], RZ ;  /* 0x00006200e7cb7a24 */ /* 0x000fe200078e02ff */
[----:B------:R-:W-:Y:S01]  /*0900*/  LOP3.LUT R17, R6, 0x70, RZ, 0xfc, !PT ;  /* 0x0000007006117812 */ /* 0x000fe200078efcff */
[----:B------:R-:W-:Y:S01]  /*0910*/  IMAD R202, R232, c[0x0][0x188], RZ ;  /* 0x00006200e8ca7a24 */ /* 0x000fe200078e02ff */
[----:B0-----:R-:W-:Y:S01]  /*0920*/  IADD3 R2, R7, 0xffffffe, RZ ;  /* 0x0ffffffe07027810 */ /* 0x001fe20007ffe0ff */
[----:B------:R-:W-:Y:S01]  /*0930*/  IMAD R201, R233, c[0x0][0x188], RZ ;  /* 0x00006200e9c97a24 */ /* 0x000fe200078e02ff */
[----:B------:R-:W-:Y:S01]  /*0940*/  LOP3.LUT R18, R6, 0x6e, RZ, 0xfc, !PT ;  /* 0x0000006e06127812 */ /* 0x000fe200078efcff */
[----:B------:R-:W-:Y:S01]  /*0950*/  IMAD R200, R234, c[0x0][0x188], RZ ;  /* 0x00006200eac87a24 */ /* 0x000fe200078e02ff */
[----:B------:R0:W1:Y:S01]  /*0960*/  F2I.FTZ.U32.TRUNC.NTZ R3, R2 ;  /* 0x0000000200037305 */ /* 0x000062000021f000 */
[C---:B------:R-:W-:Y:S01]  /*0970*/  LOP3.LUT R19, R6.reuse, 0x6c, RZ, 0xfc, !PT ;  /* 0x0000006c06137812 */ /* 0x040fe200078efcff */
[----:B------:R-:W-:Y:S01]  /*0980*/  IMAD R199, R235, c[0x0][0x188], RZ ;  /* 0x00006200ebc77a24 */ /* 0x000fe200078e02ff */
[----:B------:R-:W-:Y:S01]  /*0990*/  LOP3.LUT R20, R6, 0x6a, RZ, 0xfc, !PT ;  /* 0x0000006a06147812 */ /* 0x000fe200078efcff */
[----:B------:R-:W-:Y:S01]  /*09a0*/  IMAD R198, R236, c[0x0][0x188], RZ ;  /* 0x00006200ecc67a24 */ /* 0x000fe200078e02ff */
[----:B------:R-:W-:Y:S01]  /*09b0*/  IABS R15, R19 ;  /* 0x00000013000f7213 */ /* 0x000fe20000000000 */
[----:B------:R-:W-:Y:S01]  /*09c0*/  IMAD R197, R237, c[0x0][0x188], RZ ;  /* 0x00006200edc57a24 */ /* 0x000fe200078e02ff */
[----:B------:R-:W-:Y:S01]  /*09d0*/  IABS R16, R20 ;  /* 0x0000001400107213 */ /* 0x000fe20000000000 */
[----:B------:R-:W-:Y:S01]  /*09e0*/  CS2R R92, SRZ ;  /* 0x00000000005c7805 */ /* 0x000fe2000001ff00 */
[----:B0-----:R-:W-:Y:S01]  /*09f0*/  IMAD.MOV.U32 R2, RZ, RZ, RZ ;  /* 0x000000ffff027224 */ /* 0x001fe200078e00ff */
[C---:B------:R-:W-:Y:S01]  /*0a00*/  LOP3.LUT R21, R6.reuse, 0x66, RZ, 0xfc, !PT ;  /* 0x0000006606157812 */ /* 0x040fe200078efcff */
[----:B------:R-:W-:Y:S01]  /*0a10*/  CS2R R94, SRZ ;  /* 0x00000000005e7805 */ /* 0x000fe2000001ff00 */
[C---:B------:R-:W-:Y:S01]  /*0a20*/  LOP3.LUT R25, R6.reuse, 0x64, RZ, 0xfc, !PT ;  /* 0x0000006406197812 */ /* 0x040fe200078efcff */
[----:B------:R-:W-:Y:S01]  /*0a30*/  CS2R R96, SRZ ;  /* 0x0000000000607805 */ /* 0x000fe2000001ff00 */
[C---:B------:R-:W-:Y:S01]  /*0a40*/  LOP3.LUT R26, R6.reuse, 0x62, RZ, 0xfc, !PT ;  /* 0x00000062061a7812 */ /* 0x040fe200078efcff */
[----:B------:R-:W-:Y:S01]  /*0a50*/  CS2R R98, SRZ ;  /* 0x0000000000627805 */ /* 0x000fe2000001ff00 */
[--C-:B-1----:R-:W-:Y:S01]  /*0a60*/  IMAD.MOV R4, RZ, RZ, -R3.reuse ;  /* 0x000000ffff047224 */ /* 0x102fe200078e0a03 */
[C---:B------:R-:W-:Y:S01]  /*0a70*/  LOP3.LUT R27, R6.reuse, 0x60, RZ, 0xfc, !PT ;  /* 0x00000060061b7812 */ /* 0x040fe200078efcff */
[----:B------:R-:W-:Y:S01]  /*0a80*/  CS2R R100, SRZ ;  /* 0x0000000000647805 */ /* 0x000fe2000001ff00 */
[C---:B------:R-:W-:Y:S01]  /*0a90*/  LOP3.LUT R28, R6.reuse, 0x5e, RZ, 0xfc, !PT ;  /* 0x0000005e061c7812 */ /* 0x040fe200078efcff */
[----:B------:R-:W-:Y:S01]  /*0aa0*/  IMAD.MOV.U32 R5, RZ, RZ, R4 ;  /* 0x000000ffff057224 */ /* 0x000fe200078e0004 */
[----:B------:R-:W-:Y:S01]  /*0ab0*/  LOP3.LUT R4, R6, 0x7e, RZ, 0xfc, !PT ;  /* 0x0000007e06047812 */ /* 0x000fe200078efcff */
[----:B------:R-:W-:Y:S01]  /*0ac0*/  CS2R R102, SRZ ;  /* 0x0000000000667805 */ /* 0x000fe2000001ff00 */
[----:B------:R-:W-:Y:S01]  /*0ad0*/  IABS R22, R27 ;  /* 0x0000001b00167213 */ /* 0x000fe20000000000 */
[----:B------:R-:W-:Y:S01]  /*0ae0*/  IMAD R5, R5, R0, RZ ;  /* 0x0000000005057224 */ /* 0x000fe200078e02ff */
[----:B------:R-:W-:Y:S01]  /*0af0*/  IABS R8, R4 ;  /* 0x0000000400087213 */ /* 0x000fe20000000000 */
[----:B------:R-:W-:Y:S01]  /*0b00*/  CS2R R104, SRZ ;  /* 0x0000000000687805 */ /* 0x000fe2000001ff00 */
[----:B------:R-:W-:Y:S01]  /*0b10*/  ISETP.GE.AND P2, PT, R4, RZ, PT ;  /* 0x000000ff0400720c */ /* 0x000fe20003f46270 */
[----:B------:R-:W-:Y:S01]  /*0b20*/  IMAD.HI.U32 R5, R3, R5, R2 ;  /* 0x0000000503057227 */ /* 0x000fe200078e0002 */
[----:B------:R-:W-:Y:S01]  /*0b30*/  IABS R24, R28 ;  /* 0x0000001c00187213 */ /* 0x000fe20000000000 */
[----:B------:R-:W-:Y:S01]  /*0b40*/  CS2R R106, SRZ ;  /* 0x00000000006a7805 */ /* 0x000fe2000001ff00 */
[C---:B------:R-:W-:Y:S01]  /*0b50*/  LOP3.LUT R29, R6.reuse, 0x5c, RZ, 0xfc, !PT ;  /* 0x0000005c061d7812 */ /* 0x040fe200078efcff */
[----:B------:R-:W-:Y:S01]  /*0b60*/  IMAD.MOV.U32 R3, RZ, RZ, R8 ;  /* 0x000000ffff037224 */ /* 0x000fe200078e0008 */
[C---:B------:R-:W-:Y:S01]  /*0b70*/  LOP3.LUT R31, R6.reuse, 0x56, RZ, 0xfc, !PT ;  /* 0x00000056061f7812 */ /* 0x040fe200078efcff */
[----:B------:R-:W-:Y:S01]  /*0b80*/  IMAD.HI.U32 R7, R5, R9, RZ ;  /* 0x0000000905077227 */ /* 0x000fe200078e00ff */
[----:B------:R-:W-:-:S02]  /*0b90*/  LOP3.LUT R32, R6, 0x54, RZ, 0xfc, !PT ;  /* 0x0000005406207812 */ /* 0x000fc400078efcff */
[C---:B------:R-:W-:Y:S01]  /*0ba0*/  LOP3.LUT R33, R6.reuse, 0x52, RZ, 0xfc, !PT ;  /* 0x0000005206217812 */ /* 0x040fe200078efcff */
[C---:B------:R-:W-:Y:S01]  /*0bb0*/  IMAD.HI.U32 R2, R5.reuse, R3, RZ ;  /* 0x0000000305027227 */ /* 0x040fe200078e00ff */
[C---:B------:R-:W-:Y:S02]  /*0bc0*/  LOP3.LUT R34, R6.reuse, 0x50, RZ, 0xfc, !PT ;  /* 0x0000005006227812 */ /* 0x040fe400078efcff */
[C---:B------:R-:W-:Y:S01]  /*0bd0*/  LOP3.LUT R36, R6.reuse, 0x4c, RZ, 0xfc, !PT ;  /* 0x0000004c06247812 */ /* 0x040fe200078efcff */
[----:B------:R-:W-:Y:S01]  /*0be0*/  IMAD.MOV R2, RZ, RZ, -R2 ;  /* 0x000000ffff027224 */ /* 0x000fe200078e0a02 */
[----:B------:R-:W-:Y:S01]  /*0bf0*/  IABS R30, R34 ;  /* 0x00000022001e7213 */ /* 0x000fe20000000000 */
[----:B------:R-:W-:Y:S01]  /*0c00*/  IMAD.MOV R7, RZ, RZ, -R7 ;  /* 0x000000ffff077224 */ /* 0x000fe200078e0a07 */
[----:B------:R-:W-:Y:S01]  /*0c10*/  LOP3.LUT R37, R6, 0x48, RZ, 0xfc, !PT ;  /* 0x0000004806257812 */ /* 0x000fe200078efcff */
[C---:B------:R-:W-:Y:S01]  /*0c20*/  IMAD R3, R0.reuse, R2, R3 ;  /* 0x0000000200037224 */ /* 0x040fe200078e0203 */
[----:B------:R-:W-:Y:S01]  /*0c30*/  SHF.R.S32.HI R2, RZ, 0x1f, R221 ;  /* 0x0000001fff027819 */ /* 0x000fe200000114dd */
[C---:B------:R-:W-:Y:S01]  /*0c40*/  IMAD R7, R0.reuse, R7, R9 ;  /* 0x0000000700077224 */ /* 0x040fe200078e0209 */
[----:B------:R-:W-:Y:S01]  /*0c50*/  IABS R9, R14 ;  /* 0x0000000e00097213 */ /* 0x000fe20000000000 */
[----:B------:R-:W-:Y:S01]  /*0c60*/  IMAD.HI.U32 R8, R5, R11, RZ ;  /* 0x0000000b05087227 */ /* 0x000fe200078e00ff */
[----:B------:R-:W-:-:S02]  /*0c70*/  ISETP.GT.U32.AND P0, PT, R0, R3, PT ;  /* 0x000000030000720c */ /* 0x000fc40003f04070 */
[----:B------:R-:W-:Y:S01]  /*0c80*/  ISETP.GT.U32.AND P5, PT, R0, R7, PT ;  /* 0x000000070000720c */ /* 0x000fe20003fa4070 */
[----:B------:R-:W-:Y:S01]  /*0c90*/  IMAD.MOV R8, RZ, RZ, -R8 ;  /* 0x000000ffff087224 */ /* 0x000fe200078e0a08 */
[----:B------:R-:W-:Y:S01]  /*0ca0*/  LEA.HI R221, R2, R221, RZ, 0x6 ;  /* 0x000000dd02dd7211 */ /* 0x000fe200078f30ff */
[----:B------:R-:W-:Y:S01]  /*0cb0*/  IMAD.HI.U32 R2, R5, R9, RZ ;  /* 0x0000000905027227 */ /* 0x000fe200078e00ff */
[C---:B------:R-:W-:Y:S02]  /*0cc0*/  LOP3.LUT R38, R6.reuse, 0x46, RZ, 0xfc, !PT ;  /* 0x0000004606267812 */ /* 0x040fe400078efcff */
[----:B------:R-:W-:Y:S01]  /*0cd0*/  LOP3.LUT R39, R6, 0x44, RZ, 0xfc, !PT ;  /* 0x0000004406277812 */ /* 0x000fe200078efcff */
[----:B------:R-:W-:Y:S01]  /*0ce0*/  IMAD R4, R0, R8, R11 ;  /* 0x0000000800047224 */ /* 0x000fe200078e020b */
[----:B------:R-:W-:Y:S01]  /*0cf0*/  LOP3.LUT R8, R6, 0x76, RZ, 0xfc, !PT ;  /* 0x0000007606087812 */ /* 0x000fe200078efcff */
[----:B------:R-:W-:Y:S01]  /*0d00*/  IMAD.MOV R2, RZ, RZ, -R2 ;  /* 0x000000ffff027224 */ /* 0x000fe200078e0a02 */
[----:B------:R-:W-:Y:S01]  /*0d10*/  IABS R35, R38 ;  /* 0x0000002600237213 */ /* 0x000fe20000000000 */
[--C-:B------:R-:W-:Y:S01]  /*0d20*/  @!P0 IMAD.IADD R3, R3, 0x1, -R0.reuse ;  /* 0x0000000103038824 */ /* 0x100fe200078e0a00 */
[----:B------:R-:W-:Y:S01]  /*0d30*/  IABS R11, R8 ;  /* 0x00000008000b7213 */ /* 0x000fe20000000000 */
[----:B------:R-:W-:Y:S01]  /*0d40*/  @!P5 IMAD.IADD R7, R7, 0x1, -R0 ;  /* 0x000000010707d824 */ /* 0x000fe200078e0a00 */
[C---:B------:R-:W-:Y:S01]  /*0d50*/  ISETP.GT.U32.AND P4, PT, R0.reuse, R4, PT ;  /* 0x000000040000720c */ /* 0x040fe20003f84070 */
[C---:B------:R-:W-:Y:S01]  /*0d60*/  IMAD R9, R0.reuse, R2, R9 ;  /* 0x0000000200097224 */ /* 0x040fe200078e0209 */
[----:B------:R-:W-:Y:S01]  /*0d70*/  ISETP.GT.U32.AND P1, PT, R0, R3, PT ;  /* 0x000000030000720c */ /* 0x000fe20003f24070 */
[----:B------:R-:W-:Y:S01]  /*0d80*/  IMAD.SHL.U32 R194, R194, 0x40, RZ ;  /* 0x00000040c2c27824 */ /* 0x000fe200078e00ff */
[----:B------:R-:W-:Y:S01]  /*0d90*/  ISETP.GT.U32.AND P5, PT, R0, R7, PT ;  /* 0x000000070000720c */ /* 0x000fe20003fa4070 */
[----:B------:R-:W-:Y:S01]  /*0da0*/  IMAD.SHL.U32 R193, R193, 0x40, RZ ;  /* 0x00000040c1c17824 */ /* 0x000fe200078e00ff */
[----:B------:R-:W-:-:S02]  /*0db0*/  ISETP.GE.AND P0, PT, R14, RZ, PT ;  /* 0x000000ff0e00720c */ /* 0x000fc40003f06270 */
[C---:B------:R-:W-:Y:S02]  /*0dc0*/  LOP3.LUT R14, R6.reuse, 0x72, RZ, 0xfc, !PT ;  /* 0x00000072060e7812 */ /* 0x040fe400078efcff */
[----:B------:R-:W-:Y:S02]  /*0dd0*/  LOP3.LUT R40, R6, 0x42, RZ, 0xfc, !PT ;  /* 0x0000004206287812 */ /* 0x000fe400078efcff */
[----:B------:R-:W-:Y:S01]  /*0de0*/  IABS R13, R14 ;  /* 0x0000000e000d7213 */ /* 0x000fe20000000000 */
[--C-:B------:R-:W-:Y:S01]  /*0df0*/  @!P4 IMAD.IADD R4, R4, 0x1, -R0.reuse ;  /* 0x000000010404c824 */ /* 0x100fe200078e0a00 */
[----:B------:R-:W-:Y:S01]  /*0e00*/  LOP3.LUT R42, R6, 0x3e, RZ, 0xfc, !PT ;  /* 0x0000003e062a7812 */ /* 0x000fe200078efcff */
[----:B------:R-:W-:Y:S01]  /*0e10*/  @!P1 IMAD.IADD R3, R3, 0x1, -R0 ;  /* 0x0000000103039824 */ /* 0x000fe200078e0a00 */
[----:B------:R-:W-:Y:S01]  /*0e20*/  ISETP.GE.AND P1, PT, R8, RZ, PT ;  /* 0x000000ff0800720c */ /* 0x000fe20003f26270 */
[----:B------:R-:W-:Y:S01]  /*0e30*/  IMAD.HI.U32 R8, R5, R11, RZ ;  /* 0x0000000b05087227 */ /* 0x000fe200078e00ff */
[----:B------:R-:W-:-:S02]  /*0e40*/  ISETP.GT.U32.AND P4, PT, R0, R4, PT ;  /* 0x000000040000720c */ /* 0x000fc40003f84070 */
[C---:B------:R-:W-:Y:S01]  /*0e50*/  LOP3.LUT R43, R6.reuse, 0x3c, RZ, 0xfc, !PT ;  /* 0x0000003c062b7812 */ /* 0x040fe200078efcff */
[----:B------:R-:W-:Y:S01]  /*0e60*/  IMAD.MOV.U32 R2, RZ, RZ, R3 ;  /* 0x000000ffff027224 */ /* 0x000fe200078e0003 */
[C---:B------:R-:W-:Y:S01]  /*0e70*/  LOP3.LUT R45, R6.reuse, 0x3a, RZ, 0xfc, !PT ;  /* 0x0000003a062d7812 */ /* 0x040fe200078efcff */
[----:B------:R-:W-:Y:S01]  /*0e80*/  IMAD.MOV R8, RZ, RZ, -R8 ;  /* 0x000000ffff087224 */ /* 0x000fe200078e0a08 */
[----:B------:R-:W-:Y:S01]  /*0e90*/  LOP3.LUT R46, R6, 0x38, RZ, 0xfc, !PT ;  /* 0x00000038062e7812 */ /* 0x000fe200078efcff */
[----:B------:R-:W-:Y:S01]  /*0ea0*/  @!P5 IMAD.IADD R7, R7, 0x1, -R0 ;  /* 0x000000010707d824 */ /* 0x000fe200078e0a00 */
[----:B------:R-:W-:Y:S01]  /*0eb0*/  ISETP.GE.AND P5, PT, R10, RZ, PT ;  /* 0x000000ff0a00720c */ /* 0x000fe20003fa6270 */
[----:B------:R-:W-:Y:S01]  /*0ec0*/  @!P2 IMAD.MOV R2, RZ, RZ, -R2 ;  /* 0x000000ffff02a224 */ /* 0x000fe200078e0a02 */
[C---:B------:R-:W-:Y:S01]  /*0ed0*/  ISETP.GT.U32.AND P2, PT, R0.reuse, R9, PT ;  /* 0x000000090000720c */ /* 0x040fe20003f44070 */
[----:B------:R-:W-:Y:S01]  /*0ee0*/  IMAD R8, R0, R8, R11 ;  /* 0x0000000800087224 */ /* 0x000fe200078e020b */
[----:B------:R-:W-:Y:S01]  /*0ef0*/  IABS R41, R45 ;  /* 0x0000002d00297213 */ /* 0x000fe20000000000 */
[----:B------:R-:W-:Y:S01]  /*0f00*/  IMAD.MOV.U32 R3, RZ, RZ, R7 ;  /* 0x000000ffff037224 */ /* 0x000fe200078e0007 */
[C---:B------:R-:W-:Y:S01]  /*0f10*/  LOP3.LUT R47, R6.reuse, 0x36, RZ, 0xfc, !PT ;  /* 0x00000036062f7812 */ /* 0x040fe200078efcff */
[----:B------:R-:W-:Y:S01]  /*0f20*/  IMAD.HI.U32 R10, R5, R12, RZ ;  /* 0x0000000c050a7227 */ /* 0x000fe200078e00ff */
[----:B------:R-:W-:-:S02]  /*0f30*/  LOP3.LUT R48, R6, 0x34, RZ, 0xfc, !PT ;  /* 0x0000003406307812 */ /* 0x000fc400078efcff */
[----:B------:R-:W-:Y:S01]  /*0f40*/  LOP3.LUT R49, R6, 0x30, RZ, 0xfc, !PT ;  /* 0x0000003006317812 */ /* 0x000fe200078efcff */
[----:B------:R-:W-:Y:S01]  /*0f50*/  @!P6 IMAD.MOV R3, RZ, RZ, -R3 ;  /* 0x000000ffff03e224 */ /* 0x000fe200078e0a03 */
[----:B------:R-:W-:Y:S01]  /*0f60*/  ISETP.GT.U32.AND P6, PT, R0, R8, PT ;  /* 0x000000080000720c */ /* 0x000fe20003fc4070 */
[----:B------:R-:W-:Y:S01]  /*0f70*/  IMAD.MOV R11, RZ, RZ, -R10 ;  /* 0x000000ffff0b7224 */ /* 0x000fe200078e0a0a */
[----:B------:R-:W-:Y:S01]  /*0f80*/  IABS R44, R48 ;  /* 0x00000030002c7213 */ /* 0x000fe20000000000 */
[----:B------:R-:W-:Y:S01]  /*0f90*/  @!P2 IMAD.IADD R9, R9, 0x1, -R0 ;  /* 0x000000010909a824 */ /* 0x000fe200078e0a00 */
[----:B------:R-:W-:Y:S01]  /*0fa0*/  LOP3.LUT R50, R6, 0x2e, RZ, 0xfc, !PT ;  /* 0x0000002e06327812 */ /* 0x000fe200078efcff */
[C---:B------:R-:W-:Y:S01]  /*0fb0*/  IMAD R11, R0.reuse, R11, R12 ;  /* 0x0000000b000b7224 */ /* 0x040fe200078e020c */
[----:B------:R-:W-:Y:S01]  /*0fc0*/  IABS R12, R17 ;  /* 0x00000011000c7213 */ /* 0x000fe20000000000 */
[----:B------:R-:W-:Y:S01]  /*0fd0*/  IMAD.HI.U32 R7, R5, R13, RZ ;  /* 0x0000000d05077227 */ /* 0x000fe200078e00ff */
[----:B------:R-:W-:-:S02]  /*0fe0*/  ISETP.GT.U32.AND P2, PT, R0, R9, PT ;  /* 0x000000090000720c */ /* 0x000fc40003f44070 */
[C---:B------:R-:W-:Y:S01]  /*0ff0*/  LOP3.LUT R51, R6.reuse, 0x2c, RZ, 0xfc, !PT ;  /* 0x0000002c06337812 */ /* 0x040fe200078efcff */
[----:B------:R-:W-:Y:S01]  /*1000*/  IMAD.MOV R10, RZ, RZ, -R7 ;  /* 0x000000ffff0a7224 */ /* 0x000fe200078e0a07 */
[----:B------:R-:W-:Y:S01]  /*1010*/  LOP3.LUT R52, R6, 0x2a, RZ, 0xfc, !PT ;  /* 0x0000002a06347812 */ /* 0x000fe200078efcff */
[--C-:B------:R-:W-:Y:S01]  /*1020*/  @!P6 IMAD.IADD R8, R8, 0x1, -R0.reuse ;  /* 0x000000010808e824 */ /* 0x100fe200078e0a00 */
[C---:B------:R-:W-:Y:S01]  /*1030*/  LOP3.LUT R53, R6.reuse, 0x26, RZ, 0xfc, !PT ;  /* 0x0000002606357812 */ /* 0x040fe200078efcff */
[----:B------:R-:W-:Y:S01]  /*1040*/  IMAD.HI.U32 R7, R5, R12, RZ ;  /* 0x0000000c05077227 */ /* 0x000fe200078e00ff */
[----:B------:R-:W-:Y:S02]  /*1050*/  LOP3.LUT R54, R6, 0x20, RZ, 0xfc, !PT ;  /* 0x0000002006367812 */ /* 0x000fe400078efcff */
[C---:B------:R-:W-:Y:S01]  /*1060*/  ISETP.GT.U32.AND P6, PT, R0.reuse, R8, PT ;  /* 0x000000080000720c */ /* 0x040fe20003fc4070 */
[----:B------:R-:W-:Y:S01]  /*1070*/  IMAD R10, R0, R10, R13 ;  /* 0x0000000a000a7224 */ /* 0x000fe200078e020d */
[----:B------:R-:W-:Y:S01]  /*1080*/  IABS R55, R54 ;  /* 0x0000003600377213 */ /* 0x000fe20000000000 */
[----:B------:R-:W-:Y:S01]  /*1090*/  IMAD.MOV R7, RZ, RZ, -R7 ;  /* 0x000000ffff077224 */ /* 0x000fe200078e0a07 */
[----:B------:R-:W-:Y:S01]  /*10a0*/  LOP3.LUT R58, R6, 0x18, RZ, 0xfc, !PT ;  /* 0x00000018063a7812 */ /* 0x000fe200078efcff */
[----:B------:R-:W-:Y:S01]  /*10b0*/  @!P2 IMAD.IADD R9, R9, 0x1, -R0 ;  /* 0x000000010909a824 */ /* 0x000fe200078e0a00 */
[C---:B------:R-:W-:Y:S01]  /*10c0*/  ISETP.GT.U32.AND P2, PT, R0.reuse, R10, PT ;  /* 0x0000000a0000720c */ /* 0x040fe20003f44070 */
[----:B------:R-:W-:Y:S01]  /*10d0*/  IMAD R13, R0, R7, R12 ;  /* 0x00000007000d7224 */ /* 0x000fe200078e020c */
[----:B------:R-:W-:Y:S01]  /*10e0*/  IABS R63, R58 ;  /* 0x0000003a003f7213 */ /* 0x000fe20000000000 */
[--C-:B------:R-:W-:Y:S01]  /*10f0*/  @!P4 IMAD.IADD R4, R4, 0x1, -R0.reuse ;  /* 0x000000010404c824 */ /* 0x100fe200078e0a00 */
[----:B------:R-:W-:Y:S01]  /*1100*/  ISETP.GE.AND P4, PT, R14, RZ, PT ;  /* 0x000000ff0e00720c */ /* 0x000fe20003f86270 */
[----:B------:R-:W-:Y:S01]  /*1110*/  IMAD.MOV.U32 R7, RZ, RZ, R9 ;  /* 0x000000ffff077224 */ /* 0x000fe200078e0009 */
[----:B------:R-:W-:Y:S01]  /*1120*/  IABS R14, R18 ;  /* 0x00000012000e7213 */ /* 0x000fe20000000000 */
[----:B------:R-:W-:Y:S01]  /*1130*/  @!P6 IMAD.IADD R8, R8, 0x1, -R0 ;  /* 0x000000010808e824 */ /* 0x000fe200078e0a00 */
[C---:B------:R-:W-:Y:S01]  /*1140*/  ISETP.GT.U32.AND P6, PT, R0.reuse, R13, PT ;  /* 0x0000000d0000720c */ /* 0x040fe20003fc4070 */
[----:B------:R-:W-:Y:S01]  /*1150*/  @!P3 IMAD.MOV R4, RZ, RZ, -R4 ;  /* 0x000000ffff04b224 */ /* 0x000fe200078e0a04 */
[----:B------:R-:W-:Y:S01]  /*1160*/  ISETP.GT.U32.AND P3, PT, R0, R11, PT ;  /* 0x0000000b0000720c */ /* 0x000fe20003f64070 */
[----:B------:R-:W-:Y:S01]  /*1170*/  IMAD.HI.U32 R12, R5, R14, RZ ;  /* 0x0000000e050c7227 */ /* 0x000fe200078e00ff */
[----:B------:R-:W-:-:S02]  /*1180*/  LOP3.LUT R59, R6, 0x14, RZ, 0xfc, !PT ;  /* 0x00000014063b7812 */ /* 0x000fc400078efcff */
[----:B------:R-:W-:Y:S01]  /*1190*/  IABS R91, c[0x0][0x178] ;  /* 0x00005e00005b7a13 */ /* 0x000fe20000000000 */
[----:B------:R-:W-:Y:S01]  /*11a0*/  @!P2 IMAD.IADD R10, R10, 0x1, -R0 ;  /* 0x000000010a0aa824 */ /* 0x000fe200078e0a00 */
[----:B------:R-:W-:Y:S01]  /*11b0*/  IABS R67, R59 ;  /* 0x0000003b00437213 */ /* 0x000fe20000000000 */
[----:B------:R-:W-:Y:S01]  /*11c0*/  IMAD.MOV R9, RZ, RZ, -R12 ;  /* 0x000000ffff097224 */ /* 0x000fe200078e0a0c */
[----:B------:R-:W0:Y:S01]  /*11d0*/  I2F.RP R56, R91 ;  /* 0x0000005b00387306 */ /* 0x000e220000209400 */
[----:B------:R-:W-:Y:S01]  /*11e0*/  @!P0 IMAD.MOV R7, RZ, RZ, -R7 ;  /* 0x000000ffff078224 */ /* 0x000fe200078e0a07 */
[----:B------:R-:W-:Y:S01]  /*11f0*/  ISETP.GT.U32.AND P2, PT, R0, R10, PT ;  /* 0x0000000a0000720c */ /* 0x000fe20003f44070 */
[--C-:B------:R-:W-:Y:S01]  /*1200*/  @!P6 IMAD.IADD R13, R13, 0x1, -R0.reuse ;  /* 0x000000010d0de824 */ /* 0x100fe200078e0a00 */
[----:B------:R-:W-:Y:S01]  /*1210*/  ISETP.GE.AND P0, PT, R17, RZ, PT ;  /* 0x000000ff1100720c */ /* 0x000fe20003f06270 */
[----:B------:R-:W-:Y:S01]  /*1220*/  @!P3 IMAD.IADD R11, R11, 0x1, -R0 ;  /* 0x000000010b0bb824 */ /* 0x000fe200078e0a00 */
[----:B------:R-:W-:Y:S01]  /*1230*/  LOP3.LUT R68, R6, 0xa, RZ, 0xfc, !PT ;  /* 0x0000000a06447812 */ /* 0x000fe200078efcff */
[C---:B------:R-:W-:Y:S01]  /*1240*/  IMAD R12, R0.reuse, R9, R14 ;  /* 0x00000009000c7224 */ /* 0x040fe200078e020e */
[C---:B------:R-:W-:Y:S01]  /*1250*/  ISETP.GT.U32.AND P6, PT, R0.reuse, R13, PT ;  /* 0x0000000d0000720c */ /* 0x040fe20003fc4070 */
[----:B------:R-:W-:Y:S01]  /*1260*/  IMAD.HI.U32 R9, R5, R15, RZ ;  /* 0x0000000f05097227 */ /* 0x000fe200078e00ff */
[----:B------:R-:W-:-:S02]  /*1270*/  ISETP.GT.U32.AND P3, PT, R0, R11, PT ;  /* 0x0000000b0000720c */ /* 0x000fc40003f64070 */
[----:B------:R-:W-:Y:S01]  /*1280*/  IABS R62, R68 ;  /* 0x00000044003e7213 */ /* 0x000fe20000000000 */
[----:B------:R-:W-:Y:S01]  /*1290*/  IMAD.MOV R9, RZ, RZ, -R9 ;  /* 0x000000ffff097224 */ /* 0x000fe200078e0a09 */
[----:B------:R-:W-:Y:S01]  /*12a0*/  LOP3.LUT R70, R6, 0x8, RZ, 0xfc, !PT ;  /* 0x0000000806467812 */ /* 0x000fe200078efcff */
[----:B------:R-:W-:Y:S01]  /*12b0*/  @!P2 IMAD.IADD R10, R10, 0x1, -R0 ;  /* 0x000000010a0aa824 */ /* 0x000fe200078e0a00 */
[----:B------:R-:W-:Y:S01]  /*12c0*/  ISETP.GE.AND P2, PT, R19, RZ, PT ;  /* 0x000000ff1300720c */ /* 0x000fe20003f46270 */
[----:B------:R-:W-:Y:S01]  /*12d0*/  IMAD.HI.U32 R14, R5, R16, RZ ;  /* 0x00000010050e7227 */ /* 0x000fe200078e00ff */
[----:B------:R-:W-:Y:S01]  /*12e0*/  LOP3.LUT R19, R6, 0x68, RZ, 0xfc, !PT ;  /* 0x0000006806137812 */ /* 0x000fe200078efcff */
[----:B0-----:R-:W0:Y:S01]  /*12f0*/  MUFU.RCP R56, R56 ;  /* 0x0000003800387308 */ /* 0x001e220000001000 */
[----:B------:R-:W-:Y:S01]  /*1300*/  IABS R64, R70 ;  /* 0x0000004600407213 */ /* 0x000fe20000000000 */
[----:B------:R-:W-:Y:S01]  /*1310*/  IMAD R15, R0, R9, R15 ;  /* 0x00000009000f7224 */ /* 0x000fe200078e020f */
[----:B------:R-:W-:Y:S01]  /*1320*/  IABS R9, R19 ;  /* 0x0000001300097213 */ /* 0x000fe20000000000 */
[----:B------:R-:W-:Y:S01]  /*1330*/  IMAD.MOV R17, RZ, RZ, -R14 ;  /* 0x000000ffff117224 */ /* 0x000fe200078e0a0e */
[----:B------:R-:W-:Y:S01]  /*1340*/  LOP3.LUT R72, R6, 0x6, RZ, 0xfc, !PT ;  /* 0x0000000606487812 */ /* 0x000fe200078efcff */
[--C-:B------:R-:W-:Y:S01]  /*1350*/  @!P6 IMAD.IADD R13, R13, 0x1, -R0.reuse ;  /* 0x000000010d0de824 */ /* 0x100fe200078e0a00 */
[C---:B------:R-:W-:Y:S01]  /*1360*/  ISETP.GT.U32.AND P6, PT, R0.reuse, R15, PT ;  /* 0x0000000f0000720c */ /* 0x040fe20003fc4070 */
[----:B------:R-:W-:Y:S01]  /*1370*/  @!P3 IMAD.IADD R11, R11, 0x1, -R0 ;  /* 0x000000010b0bb824 */ /* 0x000fe200078e0a00 */
[C---:B------:R-:W-:Y:S01]  /*1380*/  ISETP.GT.U32.AND P3, PT, R0.reuse, R12, PT ;  /* 0x0000000c0000720c */ /* 0x040fe20003f64070 */
[C---:B------:R-:W-:Y:S01]  /*1390*/  IMAD R14, R0.reuse, R17, R16 ;  /* 0x00000011000e7224 */ /* 0x040fe200078e0210 */
[----:B------:R-:W-:Y:S01]  /*13a0*/  IABS R66, R72 ;  /* 0x0000004800427213 */ /* 0x000fe20000000000 */
[----:B------:R-:W-:Y:S01]  /*13b0*/  IMAD.MOV.U32 R17, RZ, RZ, R9 ;  /* 0x000000ffff117224 */ /* 0x000fe200078e0009 */
[----:B------:R-:W-:Y:S01]  /*13c0*/  SHF.R.S32.HI R221, RZ, 0x6, R221 ;  /* 0x00000006ffdd7819 */ /* 0x000fe200000114dd */
[----:B------:R-:W-:Y:S01]  /*13d0*/  IMAD.MOV.U32 R9, RZ, RZ, R11 ;  /* 0x000000ffff097224 */ /* 0x000fe200078e000b */
[C---:B------:R-:W-:Y:S01]  /*13e0*/  LOP3.LUT R218, R219.reuse, 0x20, RZ, 0x3c, !PT ;  /* 0x00000020dbda7812 */ /* 0x040fe200078e3cff */
[----:B------:R-:W-:Y:S01]  /*13f0*/  IMAD.MOV.U32 R11, RZ, RZ, R13 ;  /* 0x000000ffff0b7224 */ /* 0x000fe200078e000d */
[----:B------:R-:W-:Y:S01]  /*1400*/  LOP3.LUT R217, R219, 0x40, RZ, 0x3c, !PT ;  /* 0x00000040dbd97812 */ /* 0x000fe200078e3cff */
[----:B------:R-:W-:Y:S01]  /*1410*/  @!P5 IMAD.MOV R9, RZ, RZ, -R9 ;  /* 0x000000ffff09d224 */ /* 0x000fe200078e0a09 */
[----:B------:R-:W-:Y:S01]  /*1420*/  ISETP.GT.U32.AND P5, PT, R0, R14, PT ;  /* 0x0000000e0000720c */ /* 0x000fe20003fa4070 */
[----:B------:R-:W-:Y:S01]  /*1430*/  @!P6 IMAD.IADD R15, R15, 0x1, -R0 ;  /* 0x000000010f0fe824 */ /* 0x000fe200078e0a00 */
[----:B------:R-:W-:Y:S01]  /*1440*/  LOP3.LUT R216, R219, 0x60, RZ, 0x3c, !PT ;  /* 0x00000060dbd87812 */ /* 0x000fe200078e3cff */
[----:B------:R-:W-:-:S03]  /*1450*/  IMAD.HI.U32 R13, R5, R17, RZ ;  /* 0x00000011050d7227 */ /* 0x000fc600078e00ff */
[----:B------:R-:W-:Y:S01]  /*1460*/  ISETP.GT.U32.AND P6, PT, R0, R15, PT ;  /* 0x0000000f0000720c */ /* 0x000fe20003fc4070 */
[----:B------:R-:W-:Y:S01]  /*1470*/  @!P1 IMAD.MOV R8, RZ, RZ, -R8 ;  /* 0x000000ffff089224 */ /* 0x000fe200078e0a08 */
[----:B------:R-:W-:Y:S01]  /*1480*/  ISETP.GE.AND P1, PT, R18, RZ, PT ;  /* 0x000000ff1200720c */ /* 0x000fe20003f26270 */
[--C-:B------:R-:W-:Y:S01]  /*1490*/  @!P3 IMAD.IADD R12, R12, 0x1, -R0.reuse ;  /* 0x000000010c0cb824 */ /* 0x100fe200078e0a00 */
[----:B------:R-:W-:Y:S01]  /*14a0*/  IABS R18, R21 ;  /* 0x0000001500127213 */ /* 0x000fe20000000000 */
[----:B------:R-:W-:Y:S02]  /*14b0*/  IMAD.MOV R13, RZ, RZ, -R13 ;  /* 0x000000ffff0d7224 */ /* 0x000fe400078e0a0d */
[----:B------:R-:W-:Y:S01]  /*14c0*/  @!P5 IMAD.IADD R14, R14, 0x1, -R0 ;  /* 0x000000010e0ed824 */ /* 0x000fe200078e0a00 */
[----:B------:R-:W-:Y:S01]  /*14d0*/  ISETP.GT.U32.AND P3, PT, R0, R12, PT ;  /* 0x0000000c0000720c */ /* 0x000fe20003f64070 */
[----:B------:R-:W-:Y:S01]  /*14e0*/  @!P4 IMAD.MOV R10, RZ, RZ, -R10 ;  /* 0x000000ffff0ac224 */ /* 0x000fe200078e0a0a */
[----:B------:R-:W-:Y:S01]  /*14f0*/  ISETP.GE.AND P4, PT, R20, RZ, PT ;  /* 0x000000ff1400720c */ /* 0x000fe20003f86270 */
[C---:B------:R-:W-:Y:S01]  /*1500*/  IMAD R17, R0.reuse, R13, R17 ;  /* 0x0000000d00117224 */ /* 0x040fe200078e0211 */
[----:B------:R-:W-:Y:S01]  /*1510*/  IABS R20, R25 ;  /* 0x0000001900147213 */ /* 0x000fe20000000000 */
[----:B------:R-:W-:Y:S01]  /*1520*/  IMAD.HI.U32 R16, R5, R18, RZ ;  /* 0x0000001205107227 */ /* 0x000fe200078e00ff */
[----:B------:R-:W-:-:S03]  /*1530*/  ISETP.GT.U32.AND P5, PT, R0, R14, PT ;  /* 0x0000000e0000720c */ /* 0x000fc60003fa4070 */
[----:B------:R-:W-:Y:S01]  /*1540*/  @!P0 IMAD.MOV R11, RZ, RZ, -R11 ;  /* 0x000000ffff0b8224 */ /* 0x000fe200078e0a0b */
[----:B------:R-:W-:Y:S01]  /*1550*/  ISETP.GE.AND P0, PT, R19, RZ, PT ;  /* 0x000000ff1300720c */ /* 0x000fe20003f06270 */
[----:B------:R-:W-:Y:S01]  /*1560*/  @!P6 IMAD.IADD R15, R15, 0x1, -R0 ;  /* 0x000000010f0fe824 */ /* 0x000fe200078e0a00 */
[----:B------:R-:W-:Y:S01]  /*1570*/  ISETP.GT.U32.AND P6, PT, R0, R17, PT ;  /* 0x000000110000720c */ /* 0x000fe20003fc4070 */
[----:B------:R-:W-:Y:S02]  /*1580*/  IMAD.MOV R19, RZ, RZ, -R16 ;  /* 0x000000ffff137224 */ /* 0x000fe400078e0a10 */
[----:B------:R-:W-:-:S04]  /*1590*/  IMAD.HI.U32 R13, R5, R20, RZ ;  /* 0x00000014050d7227 */ /* 0x000fc800078e00ff */
[----:B------:R-:W-:Y:S02]  /*15a0*/  IMAD R16, R0, R19, R18 ;  /* 0x0000001300107224 */ /* 0x000fe400078e0212 */
[----:B------:R-:W-:Y:S02]  /*15b0*/  IMAD.MOV R13, RZ, RZ, -R13 ;  /* 0x000000ffff0d7224 */ /* 0x000fe400078e0a0d */
[--C-:B------:R-:W-:Y:S01]  /*15c0*/  @!P3 IMAD.IADD R12, R12, 0x1, -R0.reuse ;  /* 0x000000010c0cb824 */ /* 0x100fe200078e0a00 */
[----:B------:R-:W-:Y:S01]  /*15d0*/  ISETP.GE.AND P3, PT, R21, RZ, PT ;  /* 0x000000ff1500720c */ /* 0x000fe20003f66270 */
[----:B------:R-:W-:Y:S01]  /*15e0*/  @!P5 IMAD.IADD R14, R14, 0x1, -R0 ;  /* 0x000000010e0ed824 */ /* 0x000fe200078e0a00 */
[C---:B------:R-:W-:Y:S01]  /*15f0*/  ISETP.GT.U32.AND P5, PT, R0.reuse, R16, PT ;  /* 0x000000100000720c */ /* 0x040fe20003fa4070 */
[----:B------:R-:W-:Y:S01]  /*1600*/  IMAD R19, R0, R13, R20 ;  /* 0x0000000d00137224 */ /* 0x000fe200078e0214 */
[----:B------:R-:W-:Y:S01]  /*1610*/  IABS R21, R26 ;  /* 0x0000001a00157213 */ /* 0x000fe20000000000 */
[----:B------:R-:W-:-:S02]  /*1620*/  @!P6 IMAD.IADD R17, R17, 0x1, -R0 ;  /* 0x000000011111e824 */ /* 0x000fc400078e0a00 */
[----:B------:R-:W-:Y:S01]  /*1630*/  IMAD.HI.U32 R18, R5, R22, RZ ;  /* 0x0000001605127227 */ /* 0x000fe200078e00ff */
[----:B------:R-:W-:-:S03]  /*1640*/  ISETP.GT.U32.AND P6, PT, R0, R19, PT ;  /* 0x000000130000720c */ /* 0x000fc60003fc4070 */
[----:B------:R-:W-:-:S04]  /*1650*/  IMAD.HI.U32 R13, R5, R21, RZ ;  /* 0x00000015050d7227 */ /* 0x000fc800078e00ff */
[----:B------:R-:W-:Y:S02]  /*1660*/  IMAD.MOV R13, RZ, RZ, -R13 ;  /* 0x000000ffff0d7224 */ /* 0x000fe400078e0a0d */
[----:B------:R-:W-:Y:S02]  /*1670*/  IMAD.MOV R23, RZ, RZ, -R18 ;  /* 0x000000ffff177224 */ /* 0x000fe400078e0a12 */
[----:B------:R-:W-:Y:S01]  /*1680*/  @!P1 IMAD.MOV R12, RZ, RZ, -R12 ;  /* 0x000000ffff0c9224 */ /* 0x000fe200078e0a0c */
[----:B------:R-:W-:Y:S01]  /*1690*/  ISETP.GT.U32.AND P1, PT, R0, R17, PT ;  /* 0x000000110000720c */ /* 0x000fe20003f24070 */
[----:B------:R-:W-:Y:S01]  /*16a0*/  @!P5 IMAD.IADD R16, R16, 0x1, -R0 ;  /* 0x000000011010d824 */ /* 0x000fe200078e0a00 */
[----:B------:R-:W-:Y:S01]  /*16b0*/  ISETP.GE.AND P5, PT, R25, RZ, PT ;  /* 0x000000ff1900720c */ /* 0x000fe20003fa6270 */
[C---:B------:R-:W-:Y:S01]  /*16c0*/  IMAD R18, R0.reuse, R13, R21 ;  /* 0x0000000d00127224 */ /* 0x040fe200078e0215 */
[----:B------:R-:W-:Y:S01]  /*16d0*/  IABS R25, R29 ;  /* 0x0000001d00197213 */ /* 0x000fe20000000000 */
[----:B------:R-:W-:-:S02]  /*16e0*/  IMAD R21, R0, R23, R22 ;  /* 0x0000001700157224 */ /* 0x000fc400078e0216 */
[----:B------:R-:W-:Y:S01]  /*16f0*/  @!P6 IMAD.IADD R19, R19, 0x1, -R0 ;  /* 0x000000011313e824 */ /* 0x000fe200078e0a00 */
[----:B------:R-:W-:Y:S01]  /*1700*/  ISETP.GT.U32.AND P6, PT, R0, R16, PT ;  /* 0x000000100000720c */ /* 0x000fe20003fc4070 */
[----:B------:R-:W-:-:S04]  /*1710*/  IMAD.HI.U32 R20, R5, R24, RZ ;  /* 0x0000001805147227 */ /* 0x000fc800078e00ff */
[----:B------:R-:W-:Y:S01]  /*1720*/  @!P4 IMAD.MOV R14, RZ, RZ, -R14 ;  /* 0x000000ffff0ec224 */ /* 0x000fe200078e0a0e */
[C---:B------:R-:W-:Y:S01]  /*1730*/  ISETP.GT.U32.AND P4, PT, R0.reuse, R21, PT ;  /* 0x000000150000720c */ /* 0x040fe20003f84070 */
[----:B------:R-:W-:Y:S02]  /*1740*/  IMAD.MOV.U32 R13, RZ, RZ, R15 ;  /* 0x000000ffff0d7224 */ /* 0x000fe400078e000f */
[----:B------:R-:W-:Y:S02]  /*1750*/  IMAD.MOV R15, RZ, RZ, -R20 ;  /* 0x000000ffff0f7224 */ /* 0x000fe400078e0a14 */
[----:B------:R-:W-:Y:S01]  /*1760*/  @!P2 IMAD.MOV R13, RZ, RZ, -R13 ;  /* 0x000000ffff0da224 */ /* 0x000fe200078e0a0d */
[C---:B------:R-:W-:Y:S01]  /*1770*/  ISETP.GT.U32.AND P2, PT, R0.reuse, R19, PT ;  /* 0x000000130000720c */ /* 0x040fe20003f44070 */
[----:B------:R-:W-:Y:S01]  /*1780*/  @!P1 IMAD.IADD R17, R17, 0x1, -R0 ;  /* 0x0000000111119824 */ /* 0x000fe200078e0a00 */
[C---:B------:R-:W-:Y:S01]  /*1790*/  ISETP.GT.U32.AND P1, PT, R0.reuse, R18, PT ;  /* 0x000000120000720c */ /* 0x040fe20003f24070 */
[----:B------:R-:W-:-:S02]  /*17a0*/  IMAD R20, R0, R15, R24 ;  /* 0x0000000f00147224 */ /* 0x000fc400078e0218 */
[----:B------:R-:W-:Y:S02]  /*17b0*/  IMAD.MOV.U32 R23, RZ, RZ, R25 ;  /* 0x000000ffff177224 */ /* 0x000fe400078e0019 */
[----:B------:R-:W-:Y:S02]  /*17c0*/  IMAD.MOV.U32 R15, RZ, RZ, R17 ;  /* 0x000000ffff0f7224 */ /* 0x000fe400078e0011 */
[----:B------:R-:W-:Y:S01]  /*17d0*/  @!P6 IMAD.IADD R16, R16, 0x1, -R0 ;  /* 0x000000011010e824 */ /* 0x000fe200078e0a00 */
[----:B------:R-:W-:Y:S01]  /*17e0*/  ISETP.GT.U32.AND P6, PT, R0, R20, PT ;  /* 0x000000140000720c */ /* 0x000fe20003fc4070 */
[----:B------:R-:W-:-:S04]  /*17f0*/  IMAD.HI.U32 R17, R5, R23, RZ ;  /* 0x0000001705117227 */ /* 0x000fc800078e00ff */
[----:B------:R-:W-:Y:S01]  /*1800*/  @!P0 IMAD.MOV R15, RZ, RZ, -R15 ;  /* 0x000000ffff0f8224 */ /* 0x000fe200078e0a0f */
[----:B------:R-:W-:Y:S01]  /*1810*/  ISETP.GE.AND P0, PT, R26, RZ, PT ;  /* 0x000000ff1a00720c */ /* 0x000fe20003f06270 */
[----:B------:R-:W-:Y:S01]  /*1820*/  @!P4 IMAD.IADD R21, R21, 0x1, -R0 ;  /* 0x000000011515c824 */ /* 0x000fe200078e0a00 */
[----:B------:R-:W-:Y:S01]  /*1830*/  LOP3.LUT R26, R6, 0x5a, RZ, 0xfc, !PT ;  /* 0x0000005a061a7812 */ /* 0x000fe200078efcff */
[----:B------:R-:W-:Y:S02]  /*1840*/  IMAD.MOV R17, RZ, RZ, -R17 ;  /* 0x000000ffff117224 */ /* 0x000fe400078e0a11 */
[----:B------:R-:W-:Y:S01]  /*1850*/  @!P3 IMAD.MOV R16, RZ, RZ, -R16 ;  /* 0x000000ffff10b224 */ /* 0x000fe200078e0a10 */
[C---:B------:R-:W-:Y:S01]  /*1860*/  ISETP.GT.U32.AND P3, PT, R0.reuse, R21, PT ;  /* 0x000000150000720c */ /* 0x040fe20003f64070 */
[--C-:B------:R-:W-:Y:S01]  /*1870*/  @!P2 IMAD.IADD R19, R19, 0x1, -R0.reuse ;  /* 0x000000011313a824 */ /* 0x100fe200078e0a00 */
[----:B------:R-:W-:Y:S01]  /*1880*/  ISETP.GE.AND P2, PT, R27, RZ, PT ;  /* 0x000000ff1b00720c */ /* 0x000fe20003f46270 */
[----:B------:R-:W-:Y:S01]  /*1890*/  IMAD R23, R0, R17, R23 ;  /* 0x0000001100177224 */ /* 0x000fe200078e0217 */
[----:B------:R-:W-:Y:S01]  /*18a0*/  IABS R22, R26 ;  /* 0x0000001a00167213 */ /* 0x000fe20000000000 */
[----:B------:R-:W-:Y:S01]  /*18b0*/  IMAD.MOV.U32 R17, RZ, RZ, R19 ;  /* 0x000000ffff117224 */ /* 0x000fe200078e0013 */
[----:B------:R-:W-:Y:S01]  /*18c0*/  LOP3.LUT R27, R6, 0x58, RZ, 0xfc, !PT ;  /* 0x00000058061b7812 */ /* 0x000fe200078efcff */
[----:B------:R-:W-:-:S02]  /*18d0*/  @!P6 IMAD.IADD R20, R20, 0x1, -R0 ;  /* 0x000000011414e824 */ /* 0x000fc400078e0a00 */
[C---:B------:R-:W-:Y:S01]  /*18e0*/  IMAD.HI.U32 R19, R5.reuse, R22, RZ ;  /* 0x0000001605137227 */ /* 0x040fe200078e00ff */
[----:B------:R-:W-:Y:S02]  /*18f0*/  IABS R24, R27 ;  /* 0x0000001b00187213 */ /* 0x000fe40000000000 */
[C---:B------:R-:W-:Y:S01]  /*1900*/  ISETP.GT.U32.AND P6, PT, R0.reuse, R20, PT ;  /* 0x000000140000720c */ /* 0x040fe20003fc4070 */
[----:B------:R-:W-:Y:S01]  /*1910*/  @!P5 IMAD.MOV R17, RZ, RZ, -R17 ;  /* 0x000000ffff11d224 */ /* 0x000fe200078e0a11 */
[----:B------:R-:W-:Y:S01]  /*1920*/  ISETP.GT.U32.AND P5, PT, R0, R23, PT ;  /* 0x000000170000720c */ /* 0x000fe20003fa4070 */
[----:B------:R-:W-:Y:S02]  /*1930*/  IMAD.MOV R25, RZ, RZ, -R19 ;  /* 0x000000ffff197224 */ /* 0x000fe400078e0a13 */
[----:B------:R-:W-:-:S04]  /*1940*/  IMAD.HI.U32 R19, R5, R24, RZ ;  /* 0x0000001805137227 */ /* 0x000fc800078e00ff */
[----:B------:R-:W-:Y:S01]  /*1950*/  @!P3 IMAD.IADD R21, R21, 0x1, -R0 ;  /* 0x000000011515b824 */ /* 0x000fe200078e0a00 */
[----:B------:R-:W-:Y:S01]  /*1960*/  ISETP.GE.AND P3, PT, R26, RZ, PT ;  /* 0x000000ff1a00720c */ /* 0x000fe20003f66270 */
[----:B------:R-:W-:Y:S01]  /*1970*/  IMAD.MOV R19, RZ, RZ, -R19 ;  /* 0x000000ffff137224 */ /* 0x000fe200078e0a13 */
[----:B------:R-:W-:Y:S01]  /*1980*/  IABS R26, R31 ;  /* 0x0000001f001a7213 */ /* 0x000fe20000000000 */
[C---:B------:R-:W-:Y:S02]  /*1990*/  IMAD R22, R0.reuse, R25, R22 ;  /* 0x0000001900167224 */ /* 0x040fe400078e0216 */
[----:B------:R-:W-:Y:S02]  /*19a0*/  IMAD R25, R0, R19, R24 ;  /* 0x0000001300197224 */ /* 0x000fe400078e0218 */
[----:B------:R-:W-:-:S04]  /*19b0*/  IMAD.HI.U32 R19, R5, R26, RZ ;  /* 0x0000001a05137227 */ /* 0x000fc800078e00ff */
[--C-:B------:R-:W-:Y:S01]  /*19c0*/  @!P1 IMAD.IADD R18, R18, 0x1, -R0.reuse ;  /* 0x0000000112129824 */ /* 0x100fe200078e0a00 */
[----:B------:R-:W-:Y:S01]  /*19d0*/  ISETP.GE.AND P1, PT, R28, RZ, PT ;  /* 0x000000ff1c00720c */ /* 0x000fe20003f26270 */
[--C-:B------:R-:W-:Y:S01]  /*19e0*/  @!P5 IMAD.IADD R23, R23, 0x1, -R0.reuse ;  /* 0x000000011717d824 */ /* 0x100fe200078e0a00 */
[----:B------:R-:W-:Y:S01]  /*19f0*/  ISETP.GE.AND P5, PT, R27, RZ, PT ;  /* 0x000000ff1b00720c */ /* 0x000fe20003fa6270 */
[----:B------:R-:W-:Y:S01]  /*1a00*/  IMAD.MOV R27, RZ, RZ, -R19 ;  /* 0x000000ffff1b7224 */ /* 0x000fe200078e0a13 */
[----:B------:R-:W-:Y:S01]  /*1a10*/  ISETP.GT.U32.AND P4, PT, R0, R18, PT ;  /* 0x000000120000720c */ /* 0x000fe20003f84070 */
[----:B------:R-:W-:Y:S01]  /*1a20*/  @!P6 IMAD.IADD R20, R20, 0x1, -R0 ;  /* 0x000000011414e824 */ /* 0x000fe200078e0a00 */
[C---:B------:R-:W-:Y:S01]  /*1a30*/  ISETP.GT.U32.AND P6, PT, R0.reuse, R22, PT ;  /* 0x000000160000720c */ /* 0x040fe20003fc4070 */
[----:B------:R-:W-:Y:S01]  /*1a40*/  IMAD.MOV.U32 R19, RZ, RZ, R21 ;  /* 0x000000ffff137224 */ /* 0x000fe200078e0015 */
[----:B------:R-:W-:Y:S01]  /*1a50*/  IABS R28, R32 ;  /* 0x00000020001c7213 */ /* 0x000fe20000000000 */
[----:B------:R-:W-:-:S02]  /*1a60*/  IMAD R24, R0, R27, R26 ;  /* 0x0000001b00187224 */ /* 0x000fc400078e021a */
[----:B------:R-:W-:Y:S01]  /*1a70*/  @!P2 IMAD.MOV R19, RZ, RZ, -R19 ;  /* 0x000000ffff13a224 */ /* 0x000fe200078e0a13 */
[----:B------:R-:W-:Y:S01]  /*1a80*/  ISETP.GT.U32.AND P2, PT, R0, R25, PT ;  /* 0x000000190000720c */ /* 0x000fe20003f44070 */
[----:B------:R-:W-:-:S04]  /*1a90*/  IMAD.HI.U32 R21, R5, R28, RZ ;  /* 0x0000001c05157227 */ /* 0x000fc800078e00ff */
[--C-:B------:R-:W-:Y:S01]  /*1aa0*/  @!P4 IMAD.IADD R18, R18, 0x1, -R0.reuse ;  /* 0x000000011212c824 */ /* 0x100fe200078e0a00 */
[----:B------:R-:W-:Y:S01]  /*1ab0*/  ISETP.GE.AND P4, PT, R29, RZ, PT ;  /* 0x000000ff1d00720c */ /* 0x000fe20003f86270 */
[----:B------:R-:W-:Y:S01]  /*1ac0*/  @!P6 IMAD.IADD R22, R22, 0x1, -R0 ;  /* 0x000000011616e824 */ /* 0x000fe200078e0a00 */
[C---:B------:R-:W-:Y:S01]  /*1ad0*/  ISETP.GT.U32.AND P6, PT, R0.reuse, R23, PT ;  /* 0x000000170000720c */ /* 0x040fe20003fc4070 */
[----:B------:R-:W-:Y:S01]  /*1ae0*/  @!P0 IMAD.MOV R18, RZ, RZ, -R18 ;  /* 0x000000ffff128224 */ /* 0x000fe200078e0a12 */
[----:B------:R-:W-:Y:S01]  /*1af0*/  IABS R29, R33 ;  /* 0x00000021001d7213 */ /* 0x000fe20000000000 */
[----:B------:R-:W-:Y:S01]  /*1b00*/  IMAD.MOV R27, RZ, RZ, -R21 ;  /* 0x000000ffff1b7224 */ /* 0x000fe200078e0a15 */
[----:B------:R-:W-:Y:S01]  /*1b10*/  ISETP.GT.U32.AND P0, PT, R0, R22, PT ;  /* 0x000000160000720c */ /* 0x000fe20003f04070 */
[----:B------:R-:W-:Y:S02]  /*1b20*/  @!P2 IMAD.IADD R25, R25, 0x1, -R0 ;  /* 0x000000011919a824 */ /* 0x000fe400078e0a00 */
[----:B------:R-:W-:-:S03]  /*1b30*/  IMAD.HI.U32 R26, R5, R29, RZ ;  /* 0x0000001d051a7227 */ /* 0x000fc600078e00ff */
[----:B------:R-:W-:Y:S01]  /*1b40*/  ISETP.GT.U32.AND P2, PT, R0, R25, PT ;  /* 0x000000190000720c */ /* 0x000fe20003f44070 */
[----:B------:R-:W-:-:S04]  /*1b50*/  IMAD.HI.U32 R21, R5, R30, RZ ;  /* 0x0000001e05157227 */ /* 0x000fc800078e00ff */
[----:B------:R-:W-:Y:S02]  /*1b60*/  IMAD.MOV R26, RZ, RZ, -R26 ;  /* 0x000000ffff1a7224 */ /* 0x000fe400078e0a1a */
[----:B------:R-:W-:Y:S01]  /*1b70*/  @!P0 IMAD.IADD R22, R22, 0x1, -R0 ;  /* 0x0000000116168824 */ /* 0x000fe200078e0a00 */
[----:B------:R-:W-:Y:S01]  /*1b80*/  ISETP.GE.AND P0, PT, R32, RZ, PT ;  /* 0x000000ff2000720c */ /* 0x000fe20003f06270 */
[----:B------:R-:W-:Y:S01]  /*1b90*/  @!P1 IMAD.MOV R20, RZ, RZ, -R20 ;  /* 0x000000ffff149224 */ /* 0x000fe200078e0a14 */
[----:B------:R-:W-:Y:S01]  /*1ba0*/  LOP3.LUT R32, R6, 0x4e, RZ, 0xfc, !PT ;  /* 0x0000004e06207812 */ /* 0x000fe200078efcff */
[----:B------:R-:W-:Y:S01]  /*1bb0*/  @!P6 IMAD.IADD R23, R23, 0x1, -R0 ;  /* 0x000000011717e824 */ /* 0x000fe200078e0a00 */
[----:B------:R-:W-:Y:S01]  /*1bc0*/  ISETP.GE.AND P1, PT, R31, RZ, PT ;  /* 0x000000ff1f00720c */ /* 0x000fe20003f26270 */
[----:B------:R-:W-:Y:S01]  /*1bd0*/  IMAD.MOV R31, RZ, RZ, -R21 ;  /* 0x000000ffff1f7224 */ /* 0x000fe200078e0a15 */
[C---:B------:R-:W-:Y:S01]  /*1be0*/  ISETP.GT.U32.AND P6, PT, R0.reuse, R24, PT ;  /* 0x000000180000720c */ /* 0x040fe20003fc4070 */
[----:B------:R-:W-:-:S02]  /*1bf0*/  IMAD R26, R0, R26, R29 ;  /* 0x0000001a001a7224 */ /* 0x000fc400078e021d */
[----:B------:R-:W-:Y:S02]  /*1c00*/  @!P2 IMAD.IADD R25, R25, 0x1, -R0 ;  /* 0x000000011919a824 */ /* 0x000fe400078e0a00 */
[C---:B------:R-:W-:Y:S01]  /*1c10*/  IMAD R27, R0.reuse, R27, R28 ;  /* 0x0000001b001b7224 */ /* 0x040fe200078e021c */
[----:B------:R-:W-:Y:S01]  /*1c20*/  IABS R28, R32 ;  /* 0x00000020001c7213 */ /* 0x000fe20000000000 */
[----:B------:R-:W-:Y:S01]  /*1c30*/  IMAD.MOV.U32 R21, RZ, RZ, R23 ;  /* 0x000000ffff157224 */ /* 0x000fe200078e0017 */
[C---:B------:R-:W-:Y:S01]  /*1c40*/  ISETP.GT.U32.AND P2, PT, R0.reuse, R26, PT ;  /* 0x0000001a0000720c */ /* 0x040fe20003f44070 */
[----:B------:R-:W-:Y:S02]  /*1c50*/  IMAD R29, R0, R31, R30 ;  /* 0x0000001f001d7224 */ /* 0x000fe400078e021e */
[----:B------:R-:W-:Y:S01]  /*1c60*/  IMAD.MOV.U32 R23, RZ, RZ, R25 ;  /* 0x000000ffff177224 */ /* 0x000fe200078e0019 */
[----:B------:R-:W-:Y:S01]  /*1c70*/  IABS R25, R36 ;  /* 0x0000002400197213 */ /* 0x000fe20000000000 */
[----:B------:R-:W-:-:S02]  /*1c80*/  IMAD.MOV.U32 R31, RZ, RZ, R28 ;  /* 0x000000ffff1f7224 */ /* 0x000fc400078e001c */
[----:B------:R-:W-:Y:S01]  /*1c90*/  @!P4 IMAD.MOV R21, RZ, RZ, -R21 ;  /* 0x000000ffff15c224 */ /* 0x000fe200078e0a15 */
[C---:B------:R-:W-:Y:S01]  /*1ca0*/  ISETP.GT.U32.AND P4, PT, R0.reuse, R27, PT ;  /* 0x0000001b0000720c */ /* 0x040fe20003f84070 */
[----:B------:R-:W-:Y:S01]  /*1cb0*/  @!P5 IMAD.MOV R23, RZ, RZ, -R23 ;  /* 0x000000ffff17d224 */ /* 0x000fe200078e0a17 */
[----:B------:R-:W-:Y:S01]  /*1cc0*/  ISETP.GT.U32.AND P5, PT, R0, R29, PT ;  /* 0x0000001d0000720c */ /* 0x000fe20003fa4070 */
[----:B------:R-:W-:-:S04]  /*1cd0*/  IMAD.HI.U32 R28, R5, R31, RZ ;  /* 0x0000001f051c7227 */ /* 0x000fc800078e00ff */
[----:B------:R-:W-:Y:S02]  /*1ce0*/  IMAD.MOV R28, RZ, RZ, -R28 ;  /* 0x000000ffff1c7224 */ /* 0x000fe400078e0a1c */
[--C-:B------:R-:W-:Y:S02]  /*1cf0*/  @!P6 IMAD.IADD R24, R24, 0x1, -R0.reuse ;  /* 0x000000011818e824 */ /* 0x100fe400078e0a00 */
[--C-:B------:R-:W-:Y:S02]  /*1d00*/  @!P2 IMAD.IADD R26, R26, 0x1, -R0.reuse ;  /* 0x000000011a1aa824 */ /* 0x100fe400078e0a00 */
[C---:B------:R-:W-:Y:S01]  /*1d10*/  IMAD R31, R0.reuse, R28, R31 ;  /* 0x0000001c001f7224 */ /* 0x040fe200078e021f */
[----:B------:R-:W-:Y:S01]  /*1d20*/  ISETP.GT.U32.AND P6, PT, R0, R24, PT ;  /* 0x000000180000720c */ /* 0x000fe20003fc4070 */
[----:B------:R-:W-:Y:S02]  /*1d30*/  IMAD.MOV.U32 R28, RZ, RZ, R25 ;  /* 0x000000ffff1c7224 */ /* 0x000fe400078e0019 */
[--C-:B------:R-:W-:Y:S01]  /*1d40*/  @!P4 IMAD.IADD R27, R27, 0x1, -R0.reuse ;  /* 0x000000011b1bc824 */ /* 0x100fe200078e0a00 */
[----:B------:R-:W-:Y:S01]  /*1d50*/  ISETP.GE.AND P4, PT, R32, RZ, PT ;  /* 0x000000ff2000720c */ /* 0x000fe20003f86270 */
[----:B------:R-:W-:Y:S01]  /*1d60*/  @!P5 IMAD.IADD R29, R29, 0x1, -R0 ;  /* 0x000000011d1dd824 */ /* 0x000fe200078e0a00 */
[C---:B------:R-:W-:Y:S01]  /*1d70*/  ISETP.GT.U32.AND P5, PT, R0.reuse, R26, PT ;  /* 0x0000001a0000720c */ /* 0x040fe20003fa4070 */
[----:B------:R-:W-:Y:S01]  /*1d80*/  IMAD.HI.U32 R25, R5, R28, RZ ;  /* 0x0000001c05197227 */ /* 0x000fe200078e00ff */
[----:B------:R-:W-:-:S03]  /*1d90*/  ISETP.GT.U32.AND P2, PT, R0, R27, PT ;  /* 0x0000001b0000720c */ /* 0x000fc60003f44070 */
[----:B------:R-:W-:Y:S02]  /*1da0*/  IMAD.MOV R25, RZ, RZ, -R25 ;  /* 0x000000ffff197224 */ /* 0x000fe400078e0a19 */
[----:B------:R-:W-:Y:S01]  /*1db0*/  @!P6 IMAD.IADD R24, R24, 0x1, -R0 ;  /* 0x000000011818e824 */ /* 0x000fe200078e0a00 */
[----:B------:R-:W-:Y:S01]  /*1dc0*/  ISETP.GE.AND P6, PT, R34, RZ, PT ;  /* 0x000000ff2200720c */ /* 0x000fe20003fc6270 */
[----:B------:R-:W-:Y:S01]  /*1dd0*/  IMAD R28, R0, R25, R28 ;  /* 0x00000019001c7224 */ /* 0x000fe200078e021c */
[----:B------:R-:W-:Y:S01]  /*1de0*/  LOP3.LUT R34, R6, 0x4a, RZ, 0xfc, !PT ;  /* 0x0000004a06227812 */ /* 0x000fe200078efcff */
[----:B------:R-:W-:Y:S01]  /*1df0*/  @!P1 IMAD.MOV R24, RZ, RZ, -R24 ;  /* 0x000000ffff189224 */ /* 0x000fe200078e0a18 */
[----:B------:R-:W-:Y:S01]  /*1e00*/  ISETP.GT.U32.AND P1, PT, R0, R29, PT ;  /* 0x0000001d0000720c */ /* 0x000fe20003f24070 */
[--C-:B------:R-:W-:Y:S01]  /*1e10*/  @!P5 IMAD.IADD R26, R26, 0x1, -R0.reuse ;  /* 0x000000011a1ad824 */ /* 0x100fe200078e0a00 */
[C---:B------:R-:W-:Y:S01]  /*1e20*/  ISETP.GT.U32.AND P5, PT, R0.reuse, R28, PT ;  /* 0x0000001c0000720c */ /* 0x040fe20003fa4070 */
[----:B------:R-:W-:Y:S01]  /*1e30*/  @!P2 IMAD.IADD R27, R27, 0x1, -R0 ;  /* 0x000000011b1ba824 */ /* 0x000fe200078e0a00 */
[----:B------:R-:W-:Y:S01]  /*1e40*/  IABS R30, R34 ;  /* 0x00000022001e7213 */ /* 0x000fe20000000000 */
[----:B------:R-:W-:Y:S01]  /*1e50*/  @!P3 IMAD.MOV R22, RZ, RZ, -R22 ;  /* 0x000000ffff16b224 */ /* 0x000fe200078e0a16 */
[----:B------:R-:W-:-:S02]  /*1e60*/  ISETP.GT.U32.AND P2, PT, R0, R31, PT ;  /* 0x0000001f0000720c */ /* 0x000fc40003f44070 */
[----:B------:R-:W-:Y:S01]  /*1e70*/  ISETP.GE.AND P3, PT, R33, RZ, PT ;  /* 0x000000ff2100720c */ /* 0x000fe20003f66270 */
[----:B------:R-:W-:Y:S01]  /*1e80*/  IMAD.HI.U32 R25, R5, R30, RZ ;  /* 0x0000001e05197227 */ /* 0x000fe200078e00ff */
[----:B------:R-:W-:-:S03]  /*1e90*/  IABS R33, R37 ;  /* 0x0000002500217213 */ /* 0x000fc60000000000 */
[----:B------:R-:W-:Y:S02]  /*1ea0*/  IMAD.MOV R25, RZ, RZ, -R25 ;  /* 0x000000ffff197224 */ /* 0x000fe400078e0a19 */
[----:B------:R-:W-:Y:S02]  /*1eb0*/  @!P5 IMAD.IADD R28, R28, 0x1, -R0 ;  /* 0x000000011c1cd824 */ /* 0x000fe400078e0a00 */
[----:B------:R-:W-:-:S03]  /*1ec0*/  IMAD.HI.U32 R32, R5, R33, RZ ;  /* 0x0000002105207227 */ /* 0x000fc600078e00ff */
[----:B------:R-:W-:Y:S01]  /*1ed0*/  ISETP.GT.U32.AND P5, PT, R0, R28, PT ;  /* 0x0000001c0000720c */ /* 0x000fe20003fa4070 */
[----:B------:R-:W-:Y:S01]  /*1ee0*/  @!P2 IMAD.IADD R31, R31, 0x1, -R0 ;  /* 0x000000011f1fa824 */ /* 0x000fe200078e0a00 */
[----:B------:R-:W-:Y:S01]  /*1ef0*/  ISETP.GE.AND P2, PT, R34, RZ, PT ;  /* 0x000000ff2200720c */ /* 0x000fe20003f46270 */
[----:B------:R-:W-:Y:S02]  /*1f00*/  IMAD R30, R0, R25, R30 ;  /* 0x00000019001e7224 */ /* 0x000fe400078e021e */
[----:B------:R-:W-:Y:S01]  /*1f10*/  @!P1 IMAD.IADD R29, R29, 0x1, -R0 ;  /* 0x000000011d1d9824 */ /* 0x000fe200078e0a00 */
[----:B------:R-:W-:Y:S01]  /*1f20*/  ISETP.GE.AND P1, PT, R36, RZ, PT ;  /* 0x000000ff2400720c */ /* 0x000fe20003f26270 */
[----:B------:R-:W-:Y:S01]  /*1f30*/  IMAD.MOV.U32 R25, RZ, RZ, R27 ;  /* 0x000000ffff197224 */ /* 0x000fe200078e001b */
[----:B------:R-:W-:Y:S01]  /*1f40*/  IABS R36, R40 ;  /* 0x0000002800247213 */ /* 0x000fe20000000000 */
[----:B------:R-:W-:Y:S02]  /*1f50*/  IMAD.MOV R32, RZ, RZ, -R32 ;  /* 0x000000ffff207224 */ /* 0x000fe400078e0a20 */
[----:B------:R-:W-:-:S04]  /*1f60*/  IMAD.HI.U32 R34, R5, R35, RZ ;  /* 0x0000002305227227 */ /* 0x000fc800078e00ff */
[----:B------:R-:W-:Y:S01]  /*1f70*/  @!P0 IMAD.MOV R25, RZ, RZ, -R25 ;  /* 0x000000ffff198224 */ /* 0x000fe200078e0a19 */
[C---:B------:R-:W-:Y:S01]  /*1f80*/  ISETP.GT.U32.AND P0, PT, R0.reuse, R31, PT ;  /* 0x0000001f0000720c */ /* 0x040fe20003f04070 */
[C---:B------:R-:W-:Y:S02]  /*1f90*/  IMAD R33, R0.reuse, R32, R33 ;  /* 0x0000002000217224 */ /* 0x040fe400078e0221 */
[----:B------:R-:W-:Y:S02]  /*1fa0*/  IMAD.MOV.U32 R27, RZ, RZ, R29 ;  /* 0x000000ffff1b7224 */ /* 0x000fe400078e001d */
[----:B------:R-:W-:Y:S02]  /*1fb0*/  IMAD.MOV R34, RZ, RZ, -R34 ;  /* 0x000000ffff227224 */ /* 0x000fe400078e0a22 */
[----:B------:R-:W-:Y:S01]  /*1fc0*/  @!P6 IMAD.MOV R27, RZ, RZ, -R27 ;  /* 0x000000ffff1be224 */ /* 0x000fe200078e0a1b */
[C---:B------:R-:W-:Y:S01]  /*1fd0*/  ISETP.GT.U32.AND P6, PT, R0.reuse, R33, PT ;  /* 0x000000210000720c */ /* 0x040fe20003fc4070 */
[----:B------:R-:W-:Y:S01]  /*1fe0*/  IMAD R32, R0, R34, R35 ;  /* 0x0000002200207224 */ /* 0x000fe200078e0223 */
[----:B------:R-:W-:Y:S01]  /*1ff0*/  IABS R34, R39 ;  /* 0x0000002700227213 */ /* 0x000fe20000000000 */
[----:B------:R-:W-:-:S02]  /*2000*/  @!P5 IMAD.IADD R28, R28, 0x1, -R0 ;  /* 0x000000011c1cd824 */ /* 0x000fc400078e0a00 */
[----:B------:R-:W-:Y:S01]  /*2010*/  @!P3 IMAD.MOV R26, RZ, RZ, -R26 ;  /* 0x000000ffff1ab224 */ /* 0x000fe200078e0a1a */
[C---:B------:R-:W-:Y:S01]  /*2020*/  ISETP.GT.U32.AND P5, PT, R0.reuse, R32, PT ;  /* 0x000000200000720c */ /* 0x040fe20003fa4070 */
[----:B------:R-:W-:Y:S01]  /*2030*/  @!P0 IMAD.IADD R31, R31, 0x1, -R0 ;  /* 0x000000011f1f8824 */ /* 0x000fe200078e0a00 */
[----:B------:R-:W-:Y:S01]  /*2040*/  ISETP.GT.U32.AND P3, PT, R0, R30, PT ;  /* 0x0000001e0000720c */ /* 0x000fe20003f64070 */
[----:B------:R-:W-:Y:S01]  /*2050*/  @!P1 IMAD.MOV R28, RZ, RZ, -R28 ;  /* 0x000000ffff1c9224 */ /* 0x000fe200078e0a1c */
[----:B------:R-:W-:Y:S01]  /*2060*/  ISETP.GE.AND P0, PT, R37, RZ, PT ;  /* 0x000000ff2500720c */ /* 0x000fe20003f06270 */
[----:B------:R-:W-:Y:S01]  /*2070*/  IMAD.MOV.U32 R29, RZ, RZ, R31 ;  /* 0x000000ffff1d7224 */ /* 0x000fe200078e001f */
[----:B------:R-:W-:Y:S01]  /*2080*/  ISETP.GE.AND P1, PT, R39, RZ, PT ;  /* 0x000000ff2700720c */ /* 0x000fe20003f26270 */
[----:B------:R-:W-:Y:S01]  /*2090*/  @!P6 IMAD.IADD R33, R33, 0x1, -R0 ;  /* 0x000000012121e824 */ /* 0x000fe200078e0a00 */
[----:B------:R-:W-:Y:S01]  /*20a0*/  IABS R39, R42 ;  /* 0x0000002a00277213 */ /* 0x000fe20000000000 */
[----:B------:R-:W-:-:S02]  /*20b0*/  @!P4 IMAD.MOV R29, RZ, RZ, -R29 ;  /* 0x000000ffff1dc224 */ /* 0x000fc400078e0a1d */
[----:B------:R-:W-:Y:S01]  /*20c0*/  IMAD.HI.U32 R31, R5, R34, RZ ;  /* 0x00000022051f7227 */ /* 0x000fe200078e00ff */
[----:B------:R-:W-:-:S03]  /*20d0*/  ISETP.GT.U32.AND P4, PT, R0, R33, PT ;  /* 0x000000210000720c */ /* 0x000fc60003f84070 */
[--C-:B------:R-:W-:Y:S02]  /*20e0*/  @!P5 IMAD.IADD R32, R32, 0x1, -R0.reuse ;  /* 0x000000012020d824 */ /* 0x100fe400078e0a00 */
[----:B------:R-:W-:Y:S01]  /*20f0*/  @!P3 IMAD.IADD R30, R30, 0x1, -R0 ;  /* 0x000000011e1eb824 */ /* 0x000fe200078e0a00 */
[----:B------:R-:W-:Y:S01]  /*2100*/  ISETP.GE.AND P3, PT, R38, RZ, PT ;  /* 0x000000ff2600720c */ /* 0x000fe20003f66270 */
[----:B------:R-:W-:Y:S01]  /*2110*/  IMAD.MOV R35, RZ, RZ, -R31 ;  /* 0x000000ffff237224 */ /* 0x000fe200078e0a1f */
[----:B------:R-:W-:Y:S01]  /*2120*/  ISETP.GT.U32.AND P5, PT, R0, R32, PT ;  /* 0x000000200000720c */ /* 0x000fe20003fa4070 */
[----:B------:R-:W-:Y:S01]  /*2130*/  IMAD.HI.U32 R31, R5, R36, RZ ;  /* 0x00000024051f7227 */ /* 0x000fe200078e00ff */
[----:B------:R-:W-:Y:S02]  /*2140*/  LOP3.LUT R38, R6, 0x40, RZ, 0xfc, !PT ;  /* 0x0000004006267812 */ /* 0x000fe400078efcff */
[C---:B------:R-:W-:Y:S01]  /*2150*/  ISETP.GT.U32.AND P6, PT, R0.reuse, R30, PT ;  /* 0x0000001e0000720c */ /* 0x040fe20003fc4070 */
[----:B------:R-:W-:Y:S01]  /*2160*/  IMAD R34, R0, R35, R34 ;  /* 0x0000002300227224 */ /* 0x000fe200078e0222 */
[----:B------:R-:W-:Y:S01]  /*2170*/  IABS R37, R38 ;  /* 0x0000002600257213 */ /* 0x000fe20000000000 */
[----:B------:R-:W-:-:S02]  /*2180*/  IMAD.MOV R31, RZ, RZ, -R31 ;  /* 0x000000ffff1f7224 */ /* 0x000fc400078e0a1f */
[----:B------:R-:W-:Y:S01]  /*2190*/  @!P4 IMAD.IADD R33, R33, 0x1, -R0 ;  /* 0x000000012121c824 */ /* 0x000fe200078e0a00 */
[C---:B------:R-:W-:Y:S01]  /*21a0*/  ISETP.GT.U32.AND P4, PT, R0.reuse, R34, PT ;  /* 0x000000220000720c */ /* 0x040fe20003f84070 */
[----:B------:R-:W-:Y:S02]  /*21b0*/  IMAD R35, R0, R31, R36 ;  /* 0x0000001f00237224 */ /* 0x000fe400078e0224 */
[----:B------:R-:W-:-:S04]  /*21c0*/  IMAD.HI.U32 R31, R5, R37, RZ ;  /* 0x00000025051f7227 */ /* 0x000fc800078e00ff */
[--C-:B------:R-:W-:Y:S01]  /*21d0*/  @!P5 IMAD.IADD R32, R32, 0x1, -R0.reuse ;  /* 0x000000012020d824 */ /* 0x100fe200078e0a00 */
[----:B------:R-:W-:Y:S01]  /*21e0*/  ISETP.GT.U32.AND P5, PT, R0, R35, PT ;  /* 0x000000230000720c */ /* 0x000fe20003fa4070 */
[----:B------:R-:W-:Y:S02]  /*21f0*/  IMAD.MOV R31, RZ, RZ, -R31 ;  /* 0x000000ffff1f7224 */ /* 0x000fe400078e0a1f */
[--C-:B------:R-:W-:Y:S01]  /*2200*/  @!P6 IMAD.IADD R30, R30, 0x1, -R0.reuse ;  /* 0x000000011e1ee824 */ /* 0x100fe200078e0a00 */
[----:B------:R-:W-:Y:S01]  /*2210*/  ISETP.GE.AND P6, PT, R40, RZ, PT ;  /* 0x000000ff2800720c */ /* 0x000fe20003fc6270 */
[----:B------:R-:W-:Y:S01]  /*2220*/  IMAD R37, R0, R31, R37 ;  /* 0x0000001f00257224 */ /* 0x000fe200078e0225 */
[----:B------:R-:W-:Y:S01]  /*2230*/  IABS R40, R43 ;  /* 0x0000002b00287213 */ /* 0x000fe20000000000 */
[----:B------:R-:W-:Y:S01]  /*2240*/  @!P4 IMAD.IADD R34, R34, 0x1, -R0 ;  /* 0x000000012222c824 */ /* 0x000fe200078e0a00 */
[----:B------:R-:W-:Y:S01]  /*2250*/  ISETP.GE.AND P4, PT, R38, RZ, PT ;  /* 0x000000ff2600720c */ /* 0x000fe20003f86270 */
[----:B------:R-:W-:Y:S01]  /*2260*/  @!P2 IMAD.MOV R30, RZ, RZ, -R30 ;  /* 0x000000ffff1ea224 */ /* 0x000fe200078e0a1e */
[----:B------:R-:W-:Y:S01]  /*2270*/  ISETP.GT.U32.AND P2, PT, R0, R37, PT ;  /* 0x000000250000720c */ /* 0x000fe20003f44070 */
[----:B------:R-:W-:-:S04]  /*2280*/  IMAD.HI.U32 R36, R5, R39, RZ ;  /* 0x0000002705247227 */ /* 0x000fc800078e00ff */
[----:B------:R-:W-:-:S04]  /*2290*/  IMAD.HI.U32 R38, R5, R40, RZ ;  /* 0x0000002805267227 */ /* 0x000fc800078e00ff */
[----:B------:R-:W-:Y:S02]  /*22a0*/  IMAD.MOV.U32 R31, RZ, RZ, R33 ;  /* 0x000000ffff1f7224 */ /* 0x000fe400078e0021 */
[----:B------:R-:W-:Y:S01]  /*22b0*/  @!P5 IMAD.IADD R35, R35, 0x1, -R0 ;  /* 0x000000012323d824 */ /* 0x000fe200078e0a00 */
[C---:B------:R-:W-:Y:S01]  /*22c0*/  ISETP.GT.U32.AND P5, PT, R0.reuse, R34, PT ;  /* 0x000000220000720c */ /* 0x040fe20003fa4070 */
[----:B------:R-:W-:Y:S02]  /*22d0*/  IMAD.MOV R36, RZ, RZ, -R36 ;  /* 0x000000ffff247224 */ /* 0x000fe400078e0a24 */
[----:B------:R-:W-:Y:S02]  /*22e0*/  IMAD.MOV R33, RZ, RZ, -R38 ;  /* 0x000000ffff217224 */ /* 0x000fe400078e0a26 */
[C---:B------:R-:W-:Y:S02]  /*22f0*/  IMAD R36, R0.reuse, R36, R39 ;  /* 0x0000002400247224 */ /* 0x040fe400078e0227 */
[----:B------:R-:W-:-:S02]  /*2300*/  IMAD R39, R0, R33, R40 ;  /* 0x0000002100277224 */ /* 0x000fc400078e0228 */
[--C-:B------:R-:W-:Y:S02]  /*2310*/  @!P2 IMAD.IADD R37, R37, 0x1, -R0.reuse ;  /* 0x000000012525a824 */ /* 0x100fe400078e0a00 */
[----:B------:R-:W-:Y:S01]  /*2320*/  @!P0 IMAD.MOV R31, RZ, RZ, -R31 ;  /* 0x000000ffff1f8224 */ /* 0x000fe200078e0a1f */
[C---:B------:R-:W-:Y:S01]  /*2330*/  ISETP.GT.U32.AND P2, PT, R0.reuse, R39, PT ;  /* 0x000000270000720c */ /* 0x040fe20003f44070 */
[----:B------:R-:W-:Y:S01]  /*2340*/  IMAD.MOV.U32 R38, RZ, RZ, R41 ;  /* 0x000000ffff267224 */ /* 0x000fe200078e0029 */
[----:B------:R-:W-:Y:S01]  /*2350*/  ISETP.GT.U32.AND P0, PT, R0, R35, PT ;  /* 0x000000230000720c */ /* 0x000fe20003f04070 */
[----:B------:R-:W-:Y:S01]  /*2360*/  @!P5 IMAD.IADD R34, R34, 0x1, -R0 ;  /* 0x000000012222d824 */ /* 0x000fe200078e0a00 */
[----:B------:R-:W-:Y:S01]  /*2370*/  ISETP.GT.U32.AND P5, PT, R0, R36, PT ;  /* 0x000000240000720c */ /* 0x000fe20003fa4070 */
[----:B------:R-:W-:-:S04]  /*2380*/  IMAD.HI.U32 R33, R5, R38, RZ ;  /* 0x0000002605217227 */ /* 0x000fc800078e00ff */
[----:B------:R-:W-:Y:S02]  /*2390*/  IMAD.MOV R33, RZ, RZ, -R33 ;  /* 0x000000ffff217224 */ /* 0x000fe400078e0a21 */
[----:B------:R-:W-:Y:S01]  /*23a0*/  @!P3 IMAD.MOV R32, RZ, RZ, -R32 ;  /* 0x000000ffff20b224 */ /* 0x000fe200078e0a20 */
[----:B------:R-:W-:Y:S01]  /*23b0*/  ISETP.GE.AND P3, PT, R42, RZ, PT ;  /* 0x000000ff2a00720c */ /* 0x000fe20003f66270 */
[----:B------:R-:W-:Y:S01]  /*23c0*/  IMAD R40, R0, R33, R38 ;  /* 0x0000002100287224 */ /* 0x000fe200078e0226 */
[----:B------:R-:W-:Y:S01]  /*23d0*/  IABS R38, R46 ;  /* 0x0000002e00267213 */ /* 0x000fe20000000000 */
[--C-:B------:R-:W-:Y:S01]  /*23e0*/  @!P2 IMAD.IADD R39, R39, 0x1, -R0.reuse ;  /* 0x000000012727a824 */ /* 0x100fe200078e0a00 */
[----:B------:R-:W-:Y:S01]  /*23f0*/  IABS R42, R47 ;  /* 0x0000002f002a7213 */ /* 0x000fe20000000000 */
[--C-:B------:R-:W-:Y:S01]  /*2400*/  @!P0 IMAD.IADD R35, R35, 0x1, -R0.reuse ;  /* 0x0000000123238824 */ /* 0x100fe200078e0a00 */
[----:B------:R-:W-:Y:S01]  /*2410*/  ISETP.GE.AND P0, PT, R43, RZ, PT ;  /* 0x000000ff2b00720c */ /* 0x000fe20003f06270 */
[----:B------:R-:W-:Y:S01]  /*2420*/  @!P5 IMAD.IADD R36, R36, 0x1, -R0 ;  /* 0x000000012424d824 */ /* 0x000fe200078e0a00 */
[C---:B------:R-:W-:Y:S01]  /*2430*/  ISETP.GT.U32.AND P2, PT, R0.reuse, R39, PT ;  /* 0x000000270000720c */ /* 0x040fe20003f44070 */
[----:B------:R-:W-:Y:S01]  /*2440*/  IMAD.MOV.U32 R33, RZ, RZ, R35 ;  /* 0x000000ffff217224 */ /* 0x000fe200078e0023 */
[----:B------:R-:W-:Y:S01]  /*2450*/  ISETP.GT.U32.AND P5, PT, R0, R37, PT ;  /* 0x000000250000720c */ /* 0x000fe20003fa4070 */
[----:B------:R-:W-:-:S04]  /*2460*/  IMAD.HI.U32 R35, R5, R38, RZ ;  /* 0x0000002605237227 */ /* 0x000fc800078e00ff */
[----:B------:R-:W-:Y:S01]  /*2470*/  @!P1 IMAD.MOV R34, RZ, RZ, -R34 ;  /* 0x000000ffff229224 */ /* 0x000fe200078e0a22 */
[C---:B------:R-:W-:Y:S01]  /*2480*/  ISETP.GT.U32.AND P1, PT, R0.reuse, R36, PT ;  /* 0x000000240000720c */ /* 0x040fe20003f24070 */
[----:B------:R-:W-:Y:S02]  /*2490*/  IMAD.MOV R43, RZ, RZ, -R35 ;  /* 0x000000ffff2b7224 */ /* 0x000fe400078e0a23 */
[----:B------:R-:W-:Y:S01]  /*24a0*/  @!P6 IMAD.MOV R33, RZ, RZ, -R33 ;  /* 0x000000ffff21e224 */ /* 0x000fe200078e0a21 */
[C---:B------:R-:W-:Y:S01]  /*24b0*/  ISETP.GT.U32.AND P6, PT, R0.reuse, R40, PT ;  /* 0x000000280000720c */ /* 0x040fe20003fc4070 */
[----:B------:R-:W-:Y:S02]  /*24c0*/  IMAD R38, R0, R43, R38 ;  /* 0x0000002b00267224 */ /* 0x000fe400078e0226 */
[----:B------:R-:W-:-:S04]  /*24d0*/  IMAD.HI.U32 R35, R5, R42, RZ ;  /* 0x0000002a05237227 */ /* 0x000fc800078e00ff */
[----:B------:R-:W-:-:S04]  /*24e0*/  IMAD.HI.U32 R41, R5, R44, RZ ;  /* 0x0000002c05297227 */ /* 0x000fc800078e00ff */
[--C-:B------:R-:W-:Y:S01]  /*24f0*/  @!P2 IMAD.IADD R39, R39, 0x1, -R0.reuse ;  /* 0x000000012727a824 */ /* 0x100fe200078e0a00 */
[----:B------:R-:W-:Y:S01]  /*2500*/  ISETP.GT.U32.AND P2, PT, R0, R38, PT ;  /* 0x000000260000720c */ /* 0x000fe20003f44070 */
[----:B------:R-:W-:Y:S02]  /*2510*/  IMAD.MOV R35, RZ, RZ, -R35 ;  /* 0x000000ffff237224 */ /* 0x000fe400078e0a23 */
[--C-:B------:R-:W-:Y:S01]  /*2520*/  @!P5 IMAD.IADD R37, R37, 0x1, -R0.reuse ;  /* 0x000000012525d824 */ /* 0x100fe200078e0a00 */
[----:B------:R-:W-:Y:S01]  /*2530*/  ISETP.GE.AND P5, PT, R45, RZ, PT ;  /* 0x000000ff2d00720c */ /* 0x000fe20003fa6270 */
[----:B------:R-:W-:Y:S01]  /*2540*/  IMAD.MOV R43, RZ, RZ, -R41 ;  /* 0x000000ffff2b7224 */ /* 0x000fe200078e0a29 */
[----:B------:R-:W-:Y:S01]  /*2550*/  IABS R45, R49 ;  /* 0x00000031002d7213 */ /* 0x000fe20000000000 */
[----:B------:R-:W-:Y:S01]  /*2560*/  @!P1 IMAD.IADD R36, R36, 0x1, -R0 ;  /* 0x0000000124249824 */ /* 0x000fe200078e0a00 */
[----:B------:R-:W-:Y:S01]  /*2570*/  ISETP.GE.AND P1, PT, R46, RZ, PT ;  /* 0x000000ff2e00720c */ /* 0x000fe20003f26270 */
[----:B------:R-:W-:Y:S01]  /*2580*/  IMAD R41, R0, R35, R42 ;  /* 0x0000002300297224 */ /* 0x000fe200078e022a */
[----:B------:R-:W-:Y:S01]  /*2590*/  IABS R46, R50 ;  /* 0x00000032002e7213 */ /* 0x000fe20000000000 */
[----:B------:R-:W-:-:S02]  /*25a0*/  IMAD.MOV.U32 R35, RZ, RZ, R37 ;  /* 0x000000ffff237224 */ /* 0x000fc400078e0025 */
[----:B------:R-:W-:Y:S01]  /*25b0*/  @!P6 IMAD.IADD R40, R40, 0x1, -R0 ;  /* 0x000000012828e824 */ /* 0x000fe200078e0a00 */
[----:B------:R-:W-:Y:S01]  /*25c0*/  ISETP.GE.AND P6, PT, R47, RZ, PT ;  /* 0x000000ff2f00720c */ /* 0x000fe20003fc6270 */
[----:B------:R-:W-:Y:S01]  /*25d0*/  IMAD R43, R0, R43, R44 ;  /* 0x0000002b002b7224 */ /* 0x000fe200078e022c */
[----:B------:R-:W-:Y:S01]  /*25e0*/  LOP3.LUT R47, R6, 0x32, RZ, 0xfc, !PT ;  /* 0x00000032062f7812 */ /* 0x000fe200078efcff */
[----:B------:R-:W-:Y:S02]  /*25f0*/  IMAD.MOV.U32 R37, RZ, RZ, R39 ;  /* 0x000000ffff257224 */ /* 0x000fe400078e0027 */
[----:B------:R-:W-:Y:S01]  /*2600*/  @!P3 IMAD.MOV R36, RZ, RZ, -R36 ;  /* 0x000000ffff24b224 */ /* 0x000fe200078e0a24 */
[C---:B------:R-:W-:Y:S01]  /*2610*/  ISETP.GT.U32.AND P3, PT, R0.reuse, R41, PT ;  /* 0x000000290000720c */ /* 0x040fe20003f64070 */
[----:B------:R-:W-:Y:S01]  /*2620*/  @!P0 IMAD.MOV R37, RZ, RZ, -R37 ;  /* 0x000000ffff258224 */ /* 0x000fe200078e0a25 */
[----:B------:R-:W-:Y:S01]  /*2630*/  ISETP.GT.U32.AND P0, PT, R0, R43, PT ;  /* 0x0000002b0000720c */ /* 0x000fe20003f04070 */
[----:B------:R-:W-:Y:S01]  /*2640*/  @!P2 IMAD.IADD R38, R38, 0x1, -R0 ;  /* 0x000000012626a824 */ /* 0x000fe200078e0a00 */
[----:B------:R-:W-:Y:S01]  /*2650*/  IABS R44, R47 ;  /* 0x0000002f002c7213 */ /* 0x000fe20000000000 */
[----:B------:R-:W-:Y:S01]  /*2660*/  @!P4 IMAD.MOV R35, RZ, RZ, -R35 ;  /* 0x000000ffff23c224 */ /* 0x000fe200078e0a23 */
[----:B------:R-:W-:-:S02]  /*2670*/  ISETP.GT.U32.AND P2, PT, R0, R40, PT ;  /* 0x000000280000720c */ /* 0x000fc40003f44070 */
[----:B------:R-:W-:Y:S01]  /*2680*/  ISETP.GT.U32.AND P4, PT, R0, R38, PT ;  /* 0x000000260000720c */ /* 0x000fe20003f84070 */
[----:B------:R-:W-:-:S04]  /*2690*/  IMAD.HI.U32 R42, R5, R44, RZ ;  /* 0x0000002c052a7227 */ /* 0x000fc800078e00ff */
[----:B------:R-:W-:Y:S01]  /*26a0*/  @!P3 IMAD.IADD R41, R41, 0x1, -R0 ;  /* 0x000000012929b824 */ /* 0x000fe200078e0a00 */
[----:B------:R-:W-:Y:S01]  /*26b0*/  ISETP.GE.AND P3, PT, R47, RZ, PT ;  /* 0x000000ff2f00720c */ /* 0x000fe20003f66270 */
[----:B------:R-:W-:Y:S02]  /*26c0*/  IMAD.MOV R39, RZ, RZ, -R42 ;  /* 0x000000ffff277224 */ /* 0x000fe400078e0a2a */
[----:B------:R-:W-:Y:S01]  /*26d0*/  @!P0 IMAD.IADD R43, R43, 0x1, -R0 ;  /* 0x000000012b2b8824 */ /* 0x000fe200078e0a00 */
[C---:B------:R-:W-:Y:S01]  /*26e0*/  ISETP.GT.U32.AND P0, PT, R0.reuse, R41, PT ;  /* 0x000000290000720c */ /* 0x040fe20003f04070 */
[----:B------:R-:W-:Y:S02]  /*26f0*/  IMAD R42, R0, R39, R44 ;  /* 0x00000027002a7224 */ /* 0x000fe400078e022c */
[----:B------:R-:W-:-:S04]  /*2700*/  IMAD.HI.U32 R39, R5, R45, RZ ;  /* 0x0000002d05277227 */ /* 0x000fc800078e00ff */
[----:B------:R-:W-:-:S04]  /*2710*/  IMAD.HI.U32 R44, R5, R46, RZ ;  /* 0x0000002e052c7227 */ /* 0x000fc800078e00ff */
[----:B------:R-:W-:Y:S01]  /*2720*/  @!P4 IMAD.IADD R38, R38, 0x1, -R0 ;  /* 0x000000012626c824 */ /* 0x000fe200078e0a00 */
[C---:B------:R-:W-:Y:S01]  /*2730*/  ISETP.GT.U32.AND P4, PT, R0.reuse, R42, PT ;  /* 0x0000002a0000720c */ /* 0x040fe20003f84070 */
[----:B------:R-:W-:Y:S02]  /*2740*/  IMAD.MOV R39, RZ, RZ, -R39 ;  /* 0x000000ffff277224 */ /* 0x000fe400078e0a27 */
[----:B------:R-:W-:Y:S02]  /*2750*/  IMAD.MOV R47, RZ, RZ, -R44 ;  /* 0x000000ffff2f7224 */ /* 0x000fe400078e0a2c */
[C---:B------:R-:W-:Y:S02]  /*2760*/  IMAD R45, R0.reuse, R39, R45 ;  /* 0x00000027002d7224 */ /* 0x040fe400078e022d */
[C---:B------:R-:W-:Y:S01]  /*2770*/  IMAD R44, R0.reuse, R47, R46 ;  /* 0x0000002f002c7224 */ /* 0x040fe200078e022e */
[----:B------:R-:W-:Y:S01]  /*2780*/  IABS R47, R51 ;  /* 0x00000033002f7213 */ /* 0x000fe20000000000 */
[--C-:B------:R-:W-:Y:S01]  /*2790*/  @!P0 IMAD.IADD R41, R41, 0x1, -R0.reuse ;  /* 0x0000000129298824 */ /* 0x100fe200078e0a00 */
[----:B------:R-:W-:Y:S01]  /*27a0*/  ISETP.GT.U32.AND P0, PT, R0, R45, PT ;  /* 0x0000002d0000720c */ /* 0x000fe20003f04070 */
[----:B------:R-:W-:Y:S01]  /*27b0*/  @!P2 IMAD.IADD R40, R40, 0x1, -R0 ;  /* 0x000000012828a824 */ /* 0x000fe200078e0a00 */
[----:B------:R-:W-:Y:S01]  /*27c0*/  ISETP.GE.AND P2, PT, R48, RZ, PT ;  /* 0x000000ff3000720c */ /* 0x000fe20003f46270 */
[----:B------:R-:W-:Y:S01]  /*27d0*/  IMAD.HI.U32 R46, R5, R47, RZ ;  /* 0x0000002f052e7227 */ /* 0x000fe200078e00ff */
[----:B------:R-:W-:-:S03]  /*27e0*/  IABS R48, R52 ;  /* 0x0000003400307213 */ /* 0x000fc60000000000 */
[----:B------:R-:W-:Y:S02]  /*27f0*/  @!P4 IMAD.IADD R42, R42, 0x1, -R0 ;  /* 0x000000012a2ac824 */ /* 0x000fe400078e0a00 */
[----:B------:R-:W-:Y:S02]  /*2800*/  IMAD.MOV R46, RZ, RZ, -R46 ;  /* 0x000000ffff2e7224 */ /* 0x000fe400078e0a2e */
[----:B------:R-:W-:Y:S01]  /*2810*/  @!P5 IMAD.MOV R40, RZ, RZ, -R40 ;  /* 0x000000ffff28d224 */ /* 0x000fe200078e0a28 */
[C---:B------:R-:W-:Y:S01]  /*2820*/  ISETP.GT.U32.AND P5, PT, R0.reuse, R43, PT ;  /* 0x0000002b0000720c */ /* 0x040fe20003fa4070 */
[----:B------:R-:W-:Y:S01]  /*2830*/  IMAD.MOV.U32 R39, RZ, RZ, R41 ;  /* 0x000000ffff277224 */ /* 0x000fe200078e0029 */
[C---:B------:R-:W-:Y:S01]  /*2840*/  ISETP.GT.U32.AND P4, PT, R0.reuse, R42, PT ;  /* 0x0000002a0000720c */ /* 0x040fe20003f84070 */
[C---:B------:R-:W-:Y:S02]  /*2850*/  IMAD R47, R0.reuse, R46, R47 ;  /* 0x0000002e002f7224 */ /* 0x040fe400078e022f */
[----:B------:R-:W-:Y:S01]  /*2860*/  @!P6 IMAD.MOV R39, RZ, RZ, -R39 ;  /* 0x000000ffff27e224 */ /* 0x000fe200078e0a27 */
[C---:B------:R-:W-:Y:S01]  /*2870*/  ISETP.GT.U32.AND P6, PT, R0.reuse, R44, PT ;  /* 0x0000002c0000720c */ /* 0x040fe20003fc4070 */
[----:B------:R-:W-:Y:S01]  /*2880*/  @!P0 IMAD.IADD R45, R45, 0x1, -R0 ;  /* 0x000000012d2d8824 */ /* 0x000fe200078e0a00 */
[----:B------:R-:W-:Y:S01]  /*2890*/  ISETP.GT.U32.AND P0, PT, R0, R47, PT ;  /* 0x0000002f0000720c */ /* 0x000fe20003f04070 */
[----:B------:R-:W-:-:S04]  /*28a0*/  IMAD.HI.U32 R46, R5, R48, RZ ;  /* 0x00000030052e7227 */ /* 0x000fc800078e00ff */
[--C-:B------:R-:W-:Y:S01]  /*28b0*/  @!P5 IMAD.IADD R43, R43, 0x1, -R0.reuse ;  /* 0x000000012b2bd824 */ /* 0x100fe200078e0a00 */
[----:B------:R-:W-:Y:S01]  /*28c0*/  ISETP.GE.AND P5, PT, R50, RZ, PT ;  /* 0x000000ff3200720c */ /* 0x000fe20003fa6270 */
[----:B------:R-:W-:Y:S01]  /*28d0*/  @!P4 IMAD.IADD R42, R42, 0x1, -R0 ;  /* 0x000000012a2ac824 */ /* 0x000fe200078e0a00 */
[----:B------:R-:W-:Y:S01]  /*28e0*/  ISETP.GE.AND P4, PT, R51, RZ, PT ;  /* 0x000000ff3300720c */ /* 0x000fe20003f86270 */
[----:B------:R-:W-:Y:S01]  /*28f0*/  @!P1 IMAD.MOV R38, RZ, RZ, -R38 ;  /* 0x000000ffff269224 */ /* 0x000fe200078e0a26 */
[----:B------:R-:W-:Y:S01]  /*2900*/  LOP3.LUT R51, R6, 0x28, RZ, 0xfc, !PT ;  /* 0x0000002806337812 */ /* 0x000fe200078efcff */
[----:B------:R-:W-:Y:S01]  /*2910*/  IMAD.MOV.U32 R41, RZ, RZ, R43 ;  /* 0x000000ffff297224 */ /* 0x000fe200078e002b */
[----:B------:R-:W-:Y:S01]  /*2920*/  ISETP.GE.AND P1, PT, R49, RZ, PT ;  /* 0x000000ff3100720c */ /* 0x000fe20003f26270 */
[--C-:B------:R-:W-:Y:S01]  /*2930*/  @!P6 IMAD.IADD R44, R44, 0x1, -R0.reuse ;  /* 0x000000012c2ce824 */ /* 0x100fe200078e0a00 */
[----:B------:R-:W-:Y:S01]  /*2940*/  IABS R49, R51 ;  /* 0x0000003300317213 */ /* 0x000fe20000000000 */
[----:B------:R-:W-:Y:S01]  /*2950*/  @!P0 IMAD.IADD R47, R47, 0x1, -R0 ;  /* 0x000000012f2f8824 */ /* 0x000fe200078e0a00 */
[----:B------:R-:W-:Y:S01]  /*2960*/  IABS R50, R53 ;  /* 0x0000003500327213 */ /* 0x000fe20000000000 */
[----:B------:R-:W-:Y:S01]  /*2970*/  IMAD.MOV R43, RZ, RZ, -R46 ;  /* 0x000000ffff2b7224 */ /* 0x000fe200078e0a2e */
[C---:B------:R-:W-:Y:S01]  /*2980*/  ISETP.GT.U32.AND P6, PT, R0.reuse, R45, PT ;  /* 0x0000002d0000720c */ /* 0x040fe20003fc4070 */
[----:B------:R-:W-:Y:S01]  /*2990*/  @!P2 IMAD.MOV R41, RZ, RZ, -R41 ;  /* 0x000000ffff29a224 */ /* 0x000fe200078e0a29 */
[C---:B------:R-:W-:Y:S01]  /*29a0*/  ISETP.GT.U32.AND P2, PT, R0.reuse, R44, PT ;  /* 0x0000002c0000720c */ /* 0x040fe20003f44070 */
[C---:B------:R-:W-:Y:S01]  /*29b0*/  IMAD R46, R0.reuse, R43, R48 ;  /* 0x0000002b002e7224 */ /* 0x040fe200078e0230 */
[----:B------:R-:W-:Y:S01]  /*29c0*/  ISETP.GT.U32.AND P0, PT, R0, R47, PT ;  /* 0x0000002f0000720c */ /* 0x000fe20003f04070 */
[----:B------:R-:W-:-:S04]  /*29d0*/  IMAD.HI.U32 R43, R5, R49, RZ ;  /* 0x00000031052b7227 */ /* 0x000fc800078e00ff */
[----:B------:R-:W-:Y:S02]  /*29e0*/  IMAD.MOV R48, RZ, RZ, -R43 ;  /* 0x000000ffff307224 */ /* 0x000fe400078e0a2b */
[----:B------:R-:W-:-:S04]  /*29f0*/  IMAD.HI.U32 R43, R5, R50, RZ ;  /* 0x00000032052b7227 */ /* 0x000fc800078e00ff */
[----:B------:R-:W-:Y:S02]  /*2a00*/  IMAD R49, R0, R48, R49 ;  /* 0x0000003000317224 */ /* 0x000fe400078e0231 */
[--C-:B------:R-:W-:Y:S01]  /*2a10*/  @!P2 IMAD.IADD R44, R44, 0x1, -R0.reuse ;  /* 0x000000012c2ca824 */ /* 0x100fe200078e0a00 */
[----:B------:R-:W-:Y:S01]  /*2a20*/  ISETP.GE.AND P2, PT, R51, RZ, PT ;  /* 0x000000ff3300720c */ /* 0x000fe20003f46270 */
[----:B------:R-:W-:Y:S01]  /*2a30*/  @!P0 IMAD.IADD R47, R47, 0x1, -R0 ;  /* 0x000000012f2f8824 */ /* 0x000fe200078e0a00 */
[C---:B------:R-:W-:Y:S01]  /*2a40*/  ISETP.GT.U32.AND P0, PT, R0.reuse, R49, PT ;  /* 0x000000310000720c */ /* 0x040fe20003f04070 */
[----:B------:R-:W-:Y:S02]  /*2a50*/  IMAD.MOV R51, RZ, RZ, -R43 ;  /* 0x000000ffff337224 */ /* 0x000fe400078e0a2b */
[----:B------:R-:W-:Y:S01]  /*2a60*/  @!P3 IMAD.MOV R42, RZ, RZ, -R42 ;  /* 0x000000ffff2ab224 */ /* 0x000fe200078e0a2a */
[C---:B------:R-:W-:Y:S01]  /*2a70*/  ISETP.GT.U32.AND P3, PT, R0.reuse, R46, PT ;  /* 0x0000002e0000720c */ /* 0x040fe20003f64070 */
[----:B------:R-:W-:Y:S01]  /*2a80*/  IMAD R48, R0, R51, R50 ;  /* 0x0000003300307224 */ /* 0x000fe200078e0232 */
[----:B------:R-:W-:Y:S01]  /*2a90*/  LOP3.LUT R50, R6, 0x22, RZ, 0xfc, !PT ;  /* 0x0000002206327812 */ /* 0x000fe200078efcff */
[----:B------:R-:W-:Y:S01]  /*2aa0*/  @!P6 IMAD.IADD R45, R45, 0x1, -R0 ;  /* 0x000000012d2de824 */ /* 0x000fe200078e0a00 */
[----:B------:R-:W-:Y:S01]  /*2ab0*/  ISETP.GE.AND P6, PT, R52, RZ, PT ;  /* 0x000000ff3400720c */ /* 0x000fe20003fc6270 */
[----:B------:R-:W-:Y:S01]  /*2ac0*/  @!P5 IMAD.MOV R44, RZ, RZ, -R44 ;  /* 0x000000ffff2cd224 */ /* 0x000fe200078e0a2c */
[----:B------:R-:W-:Y:S01]  /*2ad0*/  ISETP.GT.U32.AND P5, PT, R0, R48, PT ;  /* 0x000000300000720c */ /* 0x000fe20003fa4070 */
[----:B------:R-:W-:Y:S01]  /*2ae0*/  IMAD.MOV.U32 R43, RZ, RZ, R45 ;  /* 0x000000ffff2b7224 */ /* 0x000fe200078e002d */
[----:B------:R-:W-:Y:S01]  /*2af0*/  LOP3.LUT R52, R6, 0x24, RZ, 0xfc, !PT ;  /* 0x0000002406347812 */ /* 0x000fe200078efcff */
[----:B------:R-:W-:-:S02]  /*2b00*/  @!P0 IMAD.IADD R49, R49, 0x1, -R0 ;  /* 0x0000000131318824 */ /* 0x000fc400078e0a00 */
[----:B------:R-:W-:Y:S01]  /*2b10*/  IMAD.MOV.U32 R45, RZ, RZ, R47 ;  /* 0x000000ffff2d7224 */ /* 0x000fe200078e002f */
[----:B------:R-:W-:Y:S01]  /*2b20*/  IABS R51, R52 ;  /* 0x0000003400337213 */ /* 0x000fe20000000000 */
[--C-:B------:R-:W-:Y:S01]  /*2b30*/  @!P3 IMAD.IADD R46, R46, 0x1, -R0.reuse ;  /* 0x000000012e2eb824 */ /* 0x100fe200078e0a00 */
[----:B------:R-:W-:Y:S01]  /*2b40*/  ISETP.GT.U32.AND P0, PT, R0, R49, PT ;  /* 0x000000310000720c */ /* 0x000fe20003f04070 */
[----:B------:R-:W-:Y:S01]  /*2b50*/  @!P4 IMAD.MOV R45, RZ, RZ, -R45 ;  /* 0x000000ffff2dc224 */ /* 0x000fe200078e0a2d */
[----:B------:R-:W-:Y:S01]  /*2b60*/  ISETP.GE.AND P3, PT, R53, RZ, PT ;  /* 0x000000ff3500720c */ /* 0x000fe20003f66270 */
[----:B------:R-:W-:Y:S01]  /*2b70*/  IMAD.HI.U32 R47, R5, R51, RZ ;  /* 0x00000033052f7227 */ /* 0x000fe200078e00ff */
[----:B------:R-:W-:Y:S02]  /*2b80*/  IABS R53, R50 ;  /* 0x0000003200357213 */ /* 0x000fe40000000000 */
[----:B------:R-:W-:Y:S01]  /*2b90*/  ISETP.GE.AND P4, PT, R52, RZ, PT ;  /* 0x000000ff3400720c */ /* 0x000fe20003f86270 */
[----:B------:R-:W-:-:S02]  /*2ba0*/  @!P5 IMAD.IADD R48, R48, 0x1, -R0 ;  /* 0x000000013030d824 */ /* 0x000fc400078e0a00 */
[----:B------:R-:W-:Y:S02]  /*2bb0*/  IMAD.MOV R47, RZ, RZ, -R47 ;  /* 0x000000ffff2f7224 */ /* 0x000fe400078e0a2f */
[----:B------:R-:W-:Y:S01]  /*2bc0*/  @!P1 IMAD.MOV R43, RZ, RZ, -R43 ;  /* 0x000000ffff2b9224 */ /* 0x000fe200078e0a2b */
[C---:B------:R-:W-:Y:S01]  /*2bd0*/  ISETP.GT.U32.AND P5, PT, R0.reuse, R48, PT ;  /* 0x000000300000720c */ /* 0x040fe20003fa4070 */
[C---:B------:R-:W-:Y:S01]  /*2be0*/  IMAD R51, R0.reuse, R47, R51 ;  /* 0x0000002f00337224 */ /* 0x040fe200078e0233 */
[----:B------:R-:W-:Y:S01]  /*2bf0*/  ISETP.GT.U32.AND P1, PT, R0, R46, PT ;  /* 0x0000002e0000720c */ /* 0x000fe20003f24070 */
[----:B------:R-:W-:-:S04]  /*2c00*/  IMAD.HI.U32 R47, R5, R53, RZ ;  /* 0x00000035052f7227 */ /* 0x000fc800078e00ff */
[--C-:B------:R-:W-:Y:S01]  /*2c10*/  @!P0 IMAD.IADD R49, R49, 0x1, -R0.reuse ;  /* 0x0000000131318824 */ /* 0x100fe200078e0a00 */
[C---:B------:R-:W-:Y:S01]  /*2c20*/  ISETP.GT.U32.AND P0, PT, R0.reuse, R51, PT ;  /* 0x000000330000720c */ /* 0x040fe20003f04070 */
[----:B------:R-:W-:Y:S02]  /*2c30*/  IMAD.MOV R52, RZ, RZ, -R47 ;  /* 0x000000ffff347224 */ /* 0x000fe400078e0a2f */
[----:B------:R-:W-:Y:S02]  /*2c40*/  IMAD.MOV.U32 R47, RZ, RZ, R49 ;  /* 0x000000ffff2f7224 */ /* 0x000fe400078e0031 */
[----:B------:R-:W-:Y:S02]  /*2c50*/  IMAD R53, R0, R52, R53 ;  /* 0x0000003400357224 */ /* 0x000fe400078e0235 */
[--C-:B------:R-:W-:Y:S02]  /*2c60*/  @!P5 IMAD.IADD R48, R48, 0x1, -R0.reuse ;  /* 0x000000013030d824 */ /* 0x100fe400078e0a00 */
[----:B------:R-:W-:Y:S01]  /*2c70*/  @!P1 IMAD.IADD R46, R46, 0x1, -R0 ;  /* 0x000000012e2e9824 */ /* 0x000fe200078e0a00 */
[----:B------:R-:W-:Y:S01]  /*2c80*/  ISETP.GT.U32.AND P5, PT, R0, R53, PT ;  /* 0x000000350000720c */ /* 0x000fe20003fa4070 */
[----:B------:R-:W-:Y:S01]  /*2c90*/  IMAD.HI.U32 R49, R5, R55, RZ ;  /* 0x0000003705317227 */ /* 0x000fe200078e00ff */
[----:B------:R-:W-:-:S02]  /*2ca0*/  ISETP.GE.AND P1, PT, R50, RZ, PT ;  /* 0x000000ff3200720c */ /* 0x000fc40003f26270 */
[----:B------:R-:W-:Y:S01]  /*2cb0*/  LOP3.LUT R50, R6, 0x1e, RZ, 0xfc, !PT ;  /* 0x0000001e06327812 */ /* 0x000fe200078efcff */
[----:B------:R-:W-:Y:S02]  /*2cc0*/  @!P0 IMAD.IADD R51, R51, 0x1, -R0 ;  /* 0x0000000133338824 */ /* 0x000fe400078e0a00 */
[----:B------:R-:W-:Y:S01]  /*2cd0*/  @!P2 IMAD.MOV R47, RZ, RZ, -R47 ;  /* 0x000000ffff2fa224 */ /* 0x000fe200078e0a2f */
[----:B------:R-:W-:Y:S01]  /*2ce0*/  ISETP.GE.AND P2, PT, R50, RZ, PT ;  /* 0x000000ff3200720c */ /* 0x000fe20003f46270 */
[----:B------:R-:W-:Y:S01]  /*2cf0*/  @!P3 IMAD.MOV R48, RZ, RZ, -R48 ;  /* 0x000000ffff30b224 */ /* 0x000fe200078e0a30 */
[----:B------:R-:W-:Y:S01]  /*2d00*/  ISETP.GT.U32.AND P0, PT, R0, R51, PT ;  /* 0x000000330000720c */ /* 0x000fe20003f04070 */
[----:B------:R-:W-:Y:S01]  /*2d10*/  @!P6 IMAD.MOV R46, RZ, RZ, -R46 ;  /* 0x000000ffff2ee224 */ /* 0x000fe200078e0a2e */
[----:B------:R-:W-:Y:S01]  /*2d20*/  IABS R57, R50 ;  /* 0x0000003200397213 */ /* 0x000fe20000000000 */
[----:B------:R-:W-:Y:S01]  /*2d30*/  IMAD.MOV R50, RZ, RZ, -R49 ;  /* 0x000000ffff327224 */ /* 0x000fe200078e0a31 */
[----:B------:R-:W-:Y:S01]  /*2d40*/  LOP3.LUT R49, R6, 0x1c, RZ, 0xfc, !PT ;  /* 0x0000001c06317812 */ /* 0x000fe200078efcff */
[----:B------:R-:W-:Y:S01]  /*2d50*/  @!P5 IMAD.IADD R53, R53, 0x1, -R0 ;  /* 0x000000013535d824 */ /* 0x000fe200078e0a00 */
[----:B------:R-:W-:Y:S01]  /*2d60*/  ISETP.GE.AND P6, PT, R54, RZ, PT ;  /* 0x000000ff3600720c */ /* 0x000fe20003fc6270 */
[----:B------:R-:W-:Y:S01]  /*2d70*/  IMAD R55, R0, R50, R55 ;  /* 0x0000003200377224 */ /* 0x000fe200078e0237 */
[----:B------:R-:W-:-:S02]  /*2d80*/  ISETP.GE.AND P3, PT, R49, RZ, PT ;  /* 0x000000ff3100720c */ /* 0x000fc40003f66270 */
[----:B------:R-:W-:Y:S01]  /*2d90*/  IABS R52, R49 ;  /* 0x0000003100347213 */ /* 0x000fe20000000000 */
[----:B------:R-:W-:Y:S01]  /*2da0*/  IMAD.HI.U32 R49, R5, R57, RZ ;  /* 0x0000003905317227 */ /* 0x000fe200078e00ff */
[----:B------:R-:W-:Y:S02]  /*2db0*/  ISETP.GT.U32.AND P5, PT, R0, R53, PT ;  /* 0x000000350000720c */ /* 0x000fe40003fa4070 */
[----:B------:R-:W-:Y:S01]  /*2dc0*/  LOP3.LUT R54, R6, 0x1a, RZ, 0xfc, !PT ;  /* 0x0000001a06367812 */ /* 0x000fe200078efcff */
[----:B------:R-:W-:Y:S02]  /*2dd0*/  IMAD.MOV R49, RZ, RZ, -R49 ;  /* 0x000000ffff317224 */ /* 0x000fe400078e0a31 */
[----:B------:R-:W-:Y:S01]  /*2de0*/  @!P0 IMAD.IADD R51, R51, 0x1, -R0 ;  /* 0x0000000133338824 */ /* 0x000fe200078e0a00 */
[----:B------:R-:W-:Y:S01]  /*2df0*/  ISETP.GT.U32.AND P0, PT, R0, R55, PT ;  /* 0x000000370000720c */ /* 0x000fe20003f04070 */
[----:B------:R-:W-:Y:S01]  /*2e00*/  IMAD.HI.U32 R50, R5, R52, RZ ;  /* 0x0000003405327227 */ /* 0x000fe200078e00ff */
[----:B------:R-:W-:-:S03]  /*2e10*/  IABS R61, R54 ;  /* 0x00000036003d7213 */ /* 0x000fc60000000000 */
[----:B------:R-:W-:Y:S02]  /*2e20*/  IMAD R57, R0, R49, R57 ;  /* 0x0000003100397224 */ /* 0x000fe400078e0239 */
[----:B------:R-:W-:Y:S02]  /*2e30*/  IMAD.MOV.U32 R49, RZ, RZ, R51 ;  /* 0x000000ffff317224 */ /* 0x000fe400078e0033 */
[----:B------:R-:W-:Y:S02]  /*2e40*/  IMAD.MOV R51, RZ, RZ, -R50 ;  /* 0x000000ffff337224 */ /* 0x000fe400078e0a32 */
[----:B------:R-:W-:Y:S01]  /*2e50*/  @!P5 IMAD.IADD R53, R53, 0x1, -R0 ;  /* 0x000000013535d824 */ /* 0x000fe200078e0a00 */
[----:B------:R-:W-:Y:S01]  /*2e60*/  ISETP.GE.AND P5, PT, R54, RZ, PT ;  /* 0x000000ff3600720c */ /* 0x000fe20003fa6270 */
[----:B------:R-:W-:Y:S01]  /*2e70*/  IMAD R51, R0, R51, R52 ;  /* 0x0000003300337224 */ /* 0x000fe200078e0234 */
[----:B------:R-:W-:Y:S01]  /*2e80*/  LOP3.LUT R54, R6, 0x16, RZ, 0xfc, !PT ;  /* 0x0000001606367812 */ /* 0x000fe200078efcff */
[----:B------:R-:W-:-:S02]  /*2e90*/  @!P1 IMAD.MOV R53, RZ, RZ, -R53 ;  /* 0x000000ffff359224 */ /* 0x000fc400078e0a35 */
[----:B------:R-:W-:Y:S01]  /*2ea0*/  @!P0 IMAD.IADD R55, R55, 0x1, -R0 ;  /* 0x0000000137378824 */ /* 0x000fe200078e0a00 */
[C---:B------:R-:W-:Y:S01]  /*2eb0*/  ISETP.GT.U32.AND P1, PT, R0.reuse, R51, PT ;  /* 0x000000330000720c */ /* 0x040fe20003f24070 */
[C---:B------:R-:W-:Y:S01]  /*2ec0*/  IMAD.HI.U32 R50, R5.reuse, R61, RZ ;  /* 0x0000003d05327227 */ /* 0x040fe200078e00ff */
[----:B------:R-:W-:Y:S02]  /*2ed0*/  IABS R65, R54 ;  /* 0x0000003600417213 */ /* 0x000fe40000000000 */
[----:B------:R-:W-:Y:S01]  /*2ee0*/  ISETP.GT.U32.AND P0, PT, R0, R55, PT ;  /* 0x000000370000720c */ /* 0x000fe20003f04070 */
[----:B------:R-:W-:Y:S02]  /*2ef0*/  IMAD.MOV R50, RZ, RZ, -R50 ;  /* 0x000000ffff327224 */ /* 0x000fe400078e0a32 */
[----:B------:R-:W-:-:S04]  /*2f00*/  IMAD.HI.U32 R52, R5, R63, RZ ;  /* 0x0000003f05347227 */ /* 0x000fc800078e00ff */
[C---:B------:R-:W-:Y:S02]  /*2f10*/  IMAD R61, R0.reuse, R50, R61 ;  /* 0x00000032003d7224 */ /* 0x040fe400078e023d */
[----:B------:R-:W-:Y:S02]  /*2f20*/  @!P1 IMAD.IADD R51, R51, 0x1, -R0 ;  /* 0x0000000133339824 */ /* 0x000fe400078e0a00 */
[----:B------:R-:W-:Y:S02]  /*2f30*/  IMAD.MOV R52, RZ, RZ, -R52 ;  /* 0x000000ffff347224 */ /* 0x000fe400078e0a34 */
[----:B------:R-:W-:Y:S01]  /*2f40*/  @!P0 IMAD.IADD R55, R55, 0x1, -R0 ;  /* 0x0000000137378824 */ /* 0x000fe200078e0a00 */
[C---:B------:R-:W-:Y:S01]  /*2f50*/  ISETP.GT.U32.AND P1, PT, R0.reuse, R51, PT ;  /* 0x000000330000720c */ /* 0x040fe20003f24070 */
[----:B------:R-:W-:Y:S01]  /*2f60*/  IMAD.HI.U32 R50, R5, R65, RZ ;  /* 0x0000004105327227 */ /* 0x000fe200078e00ff */
[----:B------:R-:W-:-:S03]  /*2f70*/  ISETP.GT.U32.AND P0, PT, R0, R61, PT ;  /* 0x0000003d0000720c */ /* 0x000fc60003f04070 */
[C---:B------:R-:W-:Y:S02]  /*2f80*/  IMAD R63, R0.reuse, R52, R63 ;  /* 0x00000034003f7224 */ /* 0x040fe400078e023f */
[----:B------:R-:W-:Y:S02]  /*2f90*/  IMAD.MOV R50, RZ, RZ, -R50 ;  /* 0x000000ffff327224 */ /* 0x000fe400078e0a32 */
[----:B------:R-:W-:Y:S01]  /*2fa0*/  @!P6 IMAD.MOV R55, RZ, RZ, -R55 ;  /* 0x000000ffff37e224 */ /* 0x000fe200078e0a37 */
[C---:B------:R-:W-:Y:S01]  /*2fb0*/  ISETP.GT.U32.AND P6, PT, R0.reuse, R63, PT ;  /* 0x0000003f0000720c */ /* 0x040fe20003fc4070 */
[----:B------:R-:W-:Y:S01]  /*2fc0*/  IMAD R65, R0, R50, R65 ;  /* 0x0000003200417224 */ /* 0x000fe200078e0241 */
[----:B------:R-:W-:Y:S01]  /*2fd0*/  LOP3.LUT R50, R6, 0x12, RZ, 0xfc, !PT ;  /* 0x0000001206327812 */ /* 0x000fe200078efcff */
[--C-:B------:R-:W-:Y:S01]  /*2fe0*/  @!P1 IMAD.IADD R51, R51, 0x1, -R0.reuse ;  /* 0x0000000133339824 */ /* 0x100fe200078e0a00 */
[----:B------:R-:W-:Y:S01]  /*2ff0*/  ISETP.GE.AND P1, PT, R59, RZ, PT ;  /* 0x000000ff3b00720c */ /* 0x000fe20003f26270 */
[--C-:B------:R-:W-:Y:S01]  /*3000*/  @!P0 IMAD.IADD R61, R61, 0x1, -R0.reuse ;  /* 0x000000013d3d8824 */ /* 0x100fe200078e0a00 */
[----:B------:R-:W-:Y:S01]  /*3010*/  IABS R69, R50 ;  /* 0x0000003200457213 */ /* 0x000fe20000000000 */
[----:B------:R-:W-:Y:S01]  /*3020*/  IMAD.MOV.U32 R59, RZ, RZ, R51 ;  /* 0x000000ffff3b7224 */ /* 0x000fe200078e0033 */
[----:B0-----:R-:W-:Y:S01]  /*3030*/  IADD3 R51, R56, 0xffffffe, RZ ;  /* 0x0ffffffe38337810 */ /* 0x001fe20007ffe0ff */
[----:B------:R-:W-:Y:S01]  /*3040*/  @!P4 IMAD.MOV R49, RZ, RZ, -R49 ;  /* 0x000000ffff31c224 */ /* 0x000fe200078e0a31 */
[C---:B------:R-:W-:Y:S01]  /*3050*/  ISETP.GT.U32.AND P0, PT, R0.reuse, R61, PT ;  /* 0x0000003d0000720c */ /* 0x040fe20003f04070 */
[----:B------:R-:W-:Y:S01]  /*3060*/  @!P3 IMAD.MOV R59, RZ, RZ, -R59 ;  /* 0x000000ffff3bb224 */ /* 0x000fe200078e0a3b */
[C---:B------:R-:W-:Y:S01]  /*3070*/  ISETP.GT.U32.AND P3, PT, R0.reuse, R65, PT ;  /* 0x000000410000720c */ /* 0x040fe20003f64070 */
[----:B------:R-:W-:Y:S01]  /*3080*/  @!P6 IMAD.IADD R63, R63, 0x1, -R0 ;  /* 0x000000013f3fe824 */ /* 0x000fe200078e0a00 */
[C---:B------:R-:W-:Y:S01]  /*3090*/  ISETP.GT.U32.AND P4, PT, R0.reuse, R57, PT ;  /* 0x000000390000720c */ /* 0x040fe20003f84070 */
[----:B------:R-:W-:Y:S01]  /*30a0*/  IMAD.HI.U32 R52, R5, R67, RZ ;  /* 0x0000004305347227 */ /* 0x000fe200078e00ff */
[----:B------:R-:W0:Y:S02]  /*30b0*/  F2I.FTZ.U32.TRUNC.NTZ R51, R51 ;  /* 0x0000003300337305 */ /* 0x000e24000021f000 */
[----:B------:R-:W-:Y:S01]  /*30c0*/  ISETP.GT.U32.AND P6, PT, R0, R63, PT ;  /* 0x0000003f0000720c */ /* 0x000fe20003fc4070 */
[----:B------:R-:W-:-:S04]  /*30d0*/  IMAD.MOV R52, RZ, RZ, -R52 ;  /* 0x000000ffff347224 */ /* 0x000fc800078e0a34 */
[--C-:B------:R-:W-:Y:S01]  /*30e0*/  @!P0 IMAD.IADD R61, R61, 0x1, -R0.reuse ;  /* 0x000000013d3d8824 */ /* 0x100fe200078e0a00 */
[----:B------:R-:W-:Y:S01]  /*30f0*/  ISETP.GE.AND P0, PT, R50, RZ, PT ;  /* 0x000000ff3200720c */ /* 0x000fe20003f06270 */
[--C-:B------:R-:W-:Y:S02]  /*3100*/  @!P3 IMAD.IADD R65, R65, 0x1, -R0.reuse ;  /* 0x000000014141b824 */ /* 0x100fe400078e0a00 */
[----:B------:R-:W-:Y:S02]  /*3110*/  @!P4 IMAD.IADD R57, R57, 0x1, -R0 ;  /* 0x000000013939c824 */ /* 0x000fe400078e0a00 */
[----:B------:R-:W-:Y:S01]  /*3120*/  IMAD.HI.U32 R50, R5, R69, RZ ;  /* 0x0000004505327227 */ /* 0x000fe200078e00ff */
[C---:B------:R-:W-:Y:S02]  /*3130*/  ISETP.GT.U32.AND P3, PT, R0.reuse, R65, PT ;  /* 0x000000410000720c */ /* 0x040fe40003f64070 */
[C---:B------:R-:W-:Y:S01]  /*3140*/  ISETP.GT.U32.AND P4, PT, R0.reuse, R57, PT ;  /* 0x000000390000720c */ /* 0x040fe20003f84070 */
[----:B------:R-:W-:Y:S01]  /*3150*/  IMAD R67, R0, R52, R67 ;  /* 0x0000003400437224 */ /* 0x000fe200078e0243 */
[----:B------:R-:W-:Y:S01]  /*3160*/  LOP3.LUT R52, R6, 0x10, RZ, 0xfc, !PT ;  /* 0x0000001006347812 */ /* 0x000fe200078efcff */
[----:B------:R-:W-:-:S02]  /*3170*/  IMAD.MOV R50, RZ, RZ, -R50 ;  /* 0x000000ffff327224 */ /* 0x000fc400078e0a32 */
[--C-:B------:R-:W-:Y:S01]  /*3180*/  @!P6 IMAD.IADD R63, R63, 0x1, -R0.reuse ;  /* 0x000000013f3fe824 */ /* 0x100fe200078e0a00 */
[C---:B------:R-:W-:Y:S01]  /*3190*/  ISETP.GT.U32.AND P6, PT, R0.reuse, R67, PT ;  /* 0x000000430000720c */ /* 0x040fe20003fc4070 */
[----:B------:R-:W-:Y:S01]  /*31a0*/  IMAD R69, R0, R50, R69 ;  /* 0x0000003200457224 */ /* 0x000fe200078e0245 */
[----:B------:R-:W-:Y:S01]  /*31b0*/  IABS R71, R52 ;  /* 0x0000003400477213 */ /* 0x000fe20000000000 */
[----:B------:R-:W-:Y:S01]  /*31c0*/  @!P5 IMAD.MOV R61, RZ, RZ, -R61 ;  /* 0x000000ffff3dd224 */ /* 0x000fe200078e0a3d */
[----:B------:R-:W-:Y:S01]  /*31d0*/  ISETP.GE.AND P5, PT, R52, RZ, PT ;  /* 0x000000ff3400720c */ /* 0x000fe20003fa6270 */
[----:B------:R-:W-:Y:S01]  /*31e0*/  @!P3 IMAD.IADD R65, R65, 0x1, -R0 ;  /* 0x000000014141b824 */ /* 0x000fe200078e0a00 */
[----:B------:R-:W-:Y:S01]  /*31f0*/  ISETP.GT.U32.AND P3, PT, R0, R69, PT ;  /* 0x000000450000720c */ /* 0x000fe20003f64070 */
[----:B------:R-:W-:Y:S01]  /*3200*/  IMAD.HI.U32 R52, R5, R71, RZ ;  /* 0x0000004705347227 */ /* 0x000fe200078e00ff */
[----:B------:R-:W-:-:S03]  /*3210*/  LOP3.LUT R50, R6, 0xc, RZ, 0xfc, !PT ;  /* 0x0000000c06327812 */ /* 0x000fc600078efcff */
[----:B------:R-:W-:Y:S01]  /*3220*/  @!P4 IMAD.IADD R57, R57, 0x1, -R0 ;  /* 0x000000013939c824 */ /* 0x000fe200078e0a00 */
[----:B------:R-:W-:Y:S01]  /*3230*/  ISETP.GE.AND P4, PT, R58, RZ, PT ;  /* 0x000000ff3a00720c */ /* 0x000fe20003f86270 */
[----:B------:R-:W-:Y:S01]  /*3240*/  IMAD.MOV R52, RZ, RZ, -R52 ;  /* 0x000000ffff347224 */ /* 0x000fe200078e0a34 */
[----:B------:R-:W-:Y:S01]  /*3250*/  IABS R60, R50 ;  /* 0x00000032003c7213 */ /* 0x000fe20000000000 */
[----:B------:R-:W-:Y:S01]  /*3260*/  @!P2 IMAD.MOV R57, RZ, RZ, -R57 ;  /* 0x000000ffff39a224 */ /* 0x000fe200078e0a39 */
[----:B------:R-:W-:Y:S01]  /*3270*/  ISETP.GE.AND P2, PT, R54, RZ, PT ;  /* 0x000000ff3600720c */ /* 0x000fe20003f46270 */
[--C-:B------:R-:W-:Y:S01]  /*3280*/  @!P6 IMAD.IADD R67, R67, 0x1, -R0.reuse ;  /* 0x000000014343e824 */ /* 0x100fe200078e0a00 */
[----:B------:R-:W-:Y:S01]  /*3290*/  LOP3.LUT R54, R6, 0xe, RZ, 0xfc, !PT ;  /* 0x0000000e06367812 */ /* 0x000fe200078efcff */
[C---:B------:R-:W-:Y:S02]  /*32a0*/  IMAD R71, R0.reuse, R52, R71 ;  /* 0x0000003400477224 */ /* 0x040fe400078e0247 */
[----:B------:R-:W-:Y:S01]  /*32b0*/  @!P3 IMAD.IADD R69, R69, 0x1, -R0 ;  /* 0x000000014545b824 */ /* 0x000fe200078e0a00 */
[----:B------:R-:W-:Y:S01]  /*32c0*/  IABS R73, R54 ;  /* 0x0000003600497213 */ /* 0x000fe20000000000 */
[----:B0-----:R-:W-:Y:S01]  /*32d0*/  IMAD.MOV R52, RZ, RZ, -R51 ;  /* 0x000000ffff347224 */ /* 0x001fe200078e0a33 */
[C---:B------:R-:W-:Y:S01]  /*32e0*/  ISETP.GT.U32.AND P6, PT, R0.reuse, R67, PT ;  /* 0x000000430000720c */ /* 0x040fe20003fc4070 */
[----:B------:R-:W-:Y:S01]  /*32f0*/  @!P4 IMAD.MOV R63, RZ, RZ, -R63 ;  /* 0x000000ffff3fc224 */ /* 0x000fe200078e0a3f */
[----:B------:R-:W-:Y:S01]  /*3300*/  ISETP.GT.U32.AND P3, PT, R0, R71, PT ;  /* 0x000000470000720c */ /* 0x000fe20003f64070 */
[----:B------:R-:W-:Y:S01]  /*3310*/  IMAD.HI.U32 R56, R5, R73, RZ ;  /* 0x0000004905387227 */ /* 0x000fe200078e00ff */
[----:B------:R-:W-:-:S03]  /*3320*/  ISETP.GE.AND P4, PT, R54, RZ, PT ;  /* 0x000000ff3600720c */ /* 0x000fc60003f86270 */
[----:B------:R-:W-:Y:S02]  /*3330*/  IMAD.MOV R56, RZ, RZ, -R56 ;  /* 0x000000ffff387224 */ /* 0x000fe400078e0a38 */
[----:B------:R-:W-:Y:S02]  /*3340*/  IMAD R83, R52, R91, RZ ;  /* 0x0000005b34537224 */ /* 0x000fe400078e02ff */
[----:B------:R-:W-:Y:S02]  /*3350*/  IMAD R73, R0, R56, R73 ;  /* 0x0000003800497224 */ /* 0x000fe400078e0249 */
[--C-:B------:R-:W-:Y:S01]  /*3360*/  @!P6 IMAD.IADD R67, R67, 0x1, -R0.reuse ;  /* 0x000000014343e824 */ /* 0x100fe200078e0a00 */
[----:B------:R-:W-:Y:S01]  /*3370*/  ISETP.GE.AND P6, PT, R50, RZ, PT ;  /* 0x000000ff3200720c */ /* 0x000fe20003fc6270 */
[----:B------:R-:W-:Y:S01]  /*3380*/  @!P3 IMAD.IADD R71, R71, 0x1, -R0 ;  /* 0x000000014747b824 */ /* 0x000fe200078e0a00 */
[----:B------:R-:W-:Y:S01]  /*3390*/  ISETP.GT.U32.AND P3, PT, R0, R69, PT ;  /* 0x000000450000720c */ /* 0x000fe20003f64070 */
[----:B------:R-:W-:-:S04]  /*33a0*/  IMAD.HI.U32 R52, R5, R60, RZ ;  /* 0x0000003c05347227 */ /* 0x000fc800078e00ff */
[----:B------:R-:W-:Y:S01]  /*33b0*/  @!P1 IMAD.MOV R67, RZ, RZ, -R67 ;  /* 0x000000ffff439224 */ /* 0x000fe200078e0a43 */
[----:B------:R-:W-:Y:S01]  /*33c0*/  ISETP.GT.U32.AND P1, PT, R0, R73, PT ;  /* 0x000000490000720c */ /* 0x000fe20003f24070 */
[----:B------:R-:W-:Y:S02]  /*33d0*/  IMAD.MOV.U32 R50, RZ, RZ, RZ ;  /* 0x000000ffff327224 */ /* 0x000fe400078e00ff */
[----:B------:R-:W-:-:S04]  /*33e0*/  IMAD.HI.U32 R54, R5, R62, RZ ;  /* 0x0000003e05367227 */ /* 0x000fc800078e00ff */
[----:B------:R-:W-:Y:S02]  /*33f0*/  IMAD.MOV R75, RZ, RZ, -R52 ;  /* 0x000000ffff4b7224 */ /* 0x000fe400078e0a34 */
[----:B------:R-:W-:-:S04]  /*3400*/  IMAD.HI.U32 R52, R51, R83, R50 ;  /* 0x0000005333347227 */ /* 0x000fc800078e0032 */
[----:B------:R-:W-:Y:S02]  /*3410*/  IMAD.MOV R77, RZ, RZ, -R54 ;  /* 0x000000ffff4d7224 */ /* 0x000fe400078e0a36 */
[C---:B------:R-:W-:Y:S01]  /*3420*/  IMAD R51, R0.reuse, R75, R60 ;  /* 0x0000004b00337224 */ /* 0x040fe200078e023c */
[----:B------:R-:W-:Y:S01]  /*3430*/  IABS R60, R120 ;  /* 0x00000078003c7213 */ /* 0x000fe20000000000 */
[----:B------:R-:W-:Y:S01]  /*3440*/  IMAD R75, R0, R77, R62 ;  /* 0x0000004d004b7224 */ /* 0x000fe200078e023e */
[----:B------:R-:W-:Y:S01]  /*3450*/  LOP3.LUT R62, R6, 0x4, RZ, 0xfc, !PT ;  /* 0x00000004063e7812 */ /* 0x000fe200078efcff */
[--C-:B------:R-:W-:Y:S01]  /*3460*/  @!P3 IMAD.IADD R69, R69, 0x1, -R0.reuse ;  /* 0x000000014545b824 */ /* 0x100fe200078e0a00 */
[C---:B------:R-:W-:Y:S01]  /*3470*/  ISETP.GT.U32.AND P3, PT, R0.reuse, R51, PT ;  /* 0x000000330000720c */ /* 0x040fe20003f64070 */
[----:B------:R-:W-:Y:S01]  /*3480*/  @!P1 IMAD.IADD R73, R73, 0x1, -R0 ;  /* 0x0000000149499824 */ /* 0x000fe200078e0a00 */
[----:B------:R-:W-:Y:S01]  /*3490*/  ISETP.GT.U32.AND P1, PT, R0, R75, PT ;  /* 0x0000004b0000720c */ /* 0x000fe20003f24070 */
[----:B------:R-:W-:Y:S01]  /*34a0*/  IMAD.HI.U32 R56, R5, R64, RZ ;  /* 0x0000004005387227 */ /* 0x000fe200078e00ff */
[----:B------:R-:W-:-:S03]  /*34b0*/  IABS R54, R62 ;  /* 0x0000003e00367213 */ /* 0x000fc60000000000 */
[----:B------:R-:W-:Y:S01]  /*34c0*/  @!P2 IMAD.MOV R65, RZ, RZ, -R65 ;  /* 0x000000ffff41a224 */ /* 0x000fe200078e0a41 */
[----:B------:R-:W-:Y:S01]  /*34d0*/  ISETP.GT.U32.AND P2, PT, R0, R71, PT ;  /* 0x000000470000720c */ /* 0x000fe20003f44070 */
[----:B------:R-:W-:Y:S02]  /*34e0*/  IMAD.MOV R79, RZ, RZ, -R56 ;  /* 0x000000ffff4f7224 */ /* 0x000fe400078e0a38 */
[----:B------:R-:W-:-:S04]  /*34f0*/  IMAD.HI.U32 R58, R5, R66, RZ ;  /* 0x00000042053a7227 */ /* 0x000fc800078e00ff */
[--C-:B------:R-:W-:Y:S01]  /*3500*/  @!P3 IMAD.IADD R51, R51, 0x1, -R0.reuse ;  /* 0x000000013333b824 */ /* 0x100fe200078e0a00 */
[C---:B------:R-:W-:Y:S01]  /*3510*/  ISETP.GT.U32.AND P3, PT, R0.reuse, R73, PT ;  /* 0x000000490000720c */ /* 0x040fe20003f64070 */
[----:B------:R-:W-:Y:S02]  /*3520*/  @!P1 IMAD.IADD R75, R75, 0x1, -R0 ;  /* 0x000000014b4b9824 */ /* 0x000fe400078e0a00 */
[C---:B------:R-:W-:Y:S01]  /*3530*/  IMAD R77, R0.reuse, R79, R64 ;  /* 0x0000004f004d7224 */ /* 0x040fe200078e0240 */
[----:B------:R-:W-:Y:S01]  /*3540*/  ISETP.GT.U32.AND P1, PT, R0, R51, PT ;  /* 0x000000330000720c */ /* 0x000fe20003f24070 */
[----:B------:R-:W-:Y:S01]  /*3550*/  IMAD.MOV R81, RZ, RZ, -R58 ;  /* 0x000000ffff517224 */ /* 0x000fe200078e0a3a */
[----:B------:R-:W-:Y:S01]  /*3560*/  LOP3.LUT R64, R6, 0x2, RZ, 0xfc, !PT ;  /* 0x0000000206407812 */ /* 0x000fe200078efcff */
[----:B------:R-:W-:Y:S01]  /*3570*/  @!P2 IMAD.IADD R71, R71, 0x1, -R0 ;  /* 0x000000014747a824 */ /* 0x000fe200078e0a00 */
[----:B------:R-:W-:Y:S01]  /*3580*/  IABS R58, R6 ;  /* 0x00000006003a7213 */ /* 0x000fe20000000000 */
[----:B------:R-:W-:Y:S01]  /*3590*/  IMAD R79, R0, R81, R66 ;  /* 0x00000051004f7224 */ /* 0x000fe200078e0242 */
[----:B------:R-:W-:Y:S01]  /*35a0*/  IABS R56, R64 ;  /* 0x0000004000387213 */ /* 0x000fe20000000000 */
[----:B------:R-:W-:Y:S01]  /*35b0*/  @!P0 IMAD.MOV R69, RZ, RZ, -R69 ;  /* 0x000000ffff458224 */ /* 0x000fe200078e0a45 */
[----:B------:R-:W-:Y:S01]  /*35c0*/  ISETP.GE.AND P2, PT, R6, RZ, PT ;  /* 0x000000ff0600720c */ /* 0x000fe20003f46270 */
[----:B------:R-:W-:Y:S01]  /*35d0*/  IMAD.HI.U32 R6, R5, R54, RZ ;  /* 0x0000003605067227 */ /* 0x000fe200078e00ff */
[----:B------:R-:W-:-:S03]  /*35e0*/  ISETP.GT.U32.AND P0, PT, R0, R75, PT ;  /* 0x0000004b0000720c */ /* 0x000fc60003f04070 */
[--C-:B------:R-:W-:Y:S01]  /*35f0*/  @!P3 IMAD.IADD R73, R73, 0x1, -R0.reuse ;  /* 0x000000014949b824 */ /* 0x100fe200078e0a00 */
[C---:B------:R-:W-:Y:S01]  /*3600*/  ISETP.GT.U32.AND P3, PT, R0.reuse, R77, PT ;  /* 0x0000004d0000720c */ /* 0x040fe20003f64070 */
[----:B------:R-:W-:Y:S01]  /*3610*/  @!P1 IMAD.IADD R51, R51, 0x1, -R0 ;  /* 0x0000000133339824 */ /* 0x000fe200078e0a00 */
[----:B------:R-:W-:Y:S01]  /*3620*/  ISETP.GT.U32.AND P1, PT, R0, R79, PT ;  /* 0x0000004f0000720c */ /* 0x000fe20003f24070 */
[----:B------:R-:W-:-:S04]  /*3630*/  IMAD.HI.U32 R50, R5, R56, RZ ;  /* 0x0000003805327227 */ /* 0x000fc800078e00ff */
[----:B------:R-:W-:-:S04]  /*3640*/  IMAD.HI.U32 R5, R5, R58, RZ ;  /* 0x0000003a05057227 */ /* 0x000fc800078e00ff */
[----:B------:R-:W-:Y:S02]  /*3650*/  IMAD.MOV R81, RZ, RZ, -R6 ;  /* 0x000000ffff517224 */ /* 0x000fe400078e0a06 */
[----:B------:R-:W-:Y:S01]  /*3660*/  IMAD.MOV R83, RZ, RZ, -R50 ;  /* 0x000000ffff537224 */ /* 0x000fe200078e0a32 */
[----:B------:R-:W-:Y:S01]  /*3670*/  LOP3.LUT R50, R196, 0x30, RZ, 0xc0, !PT ;  /* 0x00000030c4327812 */ /* 0x000fe200078ec0ff */
[----:B------:R-:W-:Y:S02]  /*3680*/  IMAD.MOV R85, RZ, RZ, -R5 ;  /* 0x000000ffff557224 */ /* 0x000fe400078e0a05 */
[C---:B------:R-:W-:Y:S02]  /*3690*/  IMAD R5, R0.reuse, R81, R54 ;  /* 0x0000005100057224 */ /* 0x040fe400078e0236 */
[C---:B------:R-:W-:Y:S02]  /*36a0*/  IMAD R81, R0.reuse, R83, R56 ;  /* 0x0000005300517224 */ /* 0x040fe400078e0238 */
[----:B------:R-:W-:Y:S01]  /*36b0*/  IMAD R83, R0, R85, R58 ;  /* 0x0000005500537224 */ /* 0x000fe200078e023a */
[----:B------:R-:W-:Y:S01]  /*36c0*/  LOP3.LUT R85, R195, 0x7, RZ, 0xc0, !PT ;  /* 0x00000007c3557812 */ /* 0x000fe200078ec0ff */
[----:B------:R-:W-:-:S02]  /*36d0*/  @!P0 IMAD.IADD R75, R75, 0x1, -R0 ;  /* 0x000000014b4b8824 */ /* 0x000fc400078e0a00 */
[--C-:B------:R-:W-:Y:S01]  /*36e0*/  @!P3 IMAD.IADD R77, R77, 0x1, -R0.reuse ;  /* 0x000000014d4db824 */ /* 0x100fe200078e0a00 */
[C---:B------:R-:W-:Y:S01]  /*36f0*/  ISETP.GT.U32.AND P0, PT, R0.reuse, R83, PT ;  /* 0x000000530000720c */ /* 0x040fe20003f04070 */
[----:B------:R-:W-:Y:S01]  /*3700*/  @!P1 IMAD.IADD R79, R79, 0x1, -R0 ;  /* 0x000000014f4f9824 */ /* 0x000fe200078e0a00 */
[----:B------:R-:W-:Y:S01]  /*3710*/  ISETP.GT.U32.AND P3, PT, R0, R5, PT ;  /* 0x000000050000720c */ /* 0x000fe20003f64070 */
[----:B------:R-:W-:Y:S01]  /*3720*/  IMAD.HI.U32 R52, R52, R60, RZ ;  /* 0x0000003c34347227 */ /* 0x000fe200078e00ff */
[----:B------:R-:W-:-:S03]  /*3730*/  ISETP.GT.U32.AND P1, PT, R0, R81, PT ;  /* 0x000000510000720c */ /* 0x000fc60003f24070 */
[----:B------:R-:W-:Y:S02]  /*3740*/  IMAD.MOV R52, RZ, RZ, -R52 ;  /* 0x000000ffff347224 */ /* 0x000fe400078e0a34 */
[----:B------:R-:W-:Y:S01]  /*3750*/  @!P5 IMAD.MOV R71, RZ, RZ, -R71 ;  /* 0x000000ffff47d224 */ /* 0x000fe200078e0a47 */
[C---:B------:R-:W-:Y:S01]  /*3760*/  ISETP.GT.U32.AND P5, PT, R0.reuse, R79, PT ;  /* 0x0000004f0000720c */ /* 0x040fe20003fa4070 */
[----:B------:R-:W-:Y:S02]  /*3770*/  IMAD R6, R91, R52, R60 ;  /* 0x000000345b067224 */ /* 0x000fe400078e023c */
[--C-:B------:R-:W-:Y:S02]  /*3780*/  @!P0 IMAD.IADD R83, R83, 0x1, -R0.reuse ;  /* 0x0000000153538824 */ /* 0x100fe400078e0a00 */
[--C-:B------:R-:W-:Y:S01]  /*3790*/  @!P3 IMAD.IADD R5, R5, 0x1, -R0.reuse ;  /* 0x000000010505b824 */ /* 0x100fe200078e0a00 */
[----:B------:R-:W-:Y:S01]  /*37a0*/  ISETP.GT.U32.AND P0, PT, R91, R6, PT ;  /* 0x000000065b00720c */ /* 0x000fe20003f04070 */
[--C-:B------:R-:W-:Y:S01]  /*37b0*/  @!P1 IMAD.IADD R81, R81, 0x1, -R0.reuse ;  /* 0x0000000151519824 */ /* 0x100fe200078e0a00 */
[C---:B------:R-:W-:Y:S01]  /*37c0*/  ISETP.GT.U32.AND P3, PT, R0.reuse, R77, PT ;  /* 0x0000004d0000720c */ /* 0x040fe20003f64070 */
[----:B------:R-:W-:Y:S01]  /*37d0*/  @!P4 IMAD.MOV R73, RZ, RZ, -R73 ;  /* 0x000000ffff49c224 */ /* 0x000fe200078e0a49 */
[C---:B------:R-:W-:Y:S01]  /*37e0*/  ISETP.GT.U32.AND P4, PT, R0.reuse, R83, PT ;  /* 0x000000530000720c */ /* 0x040fe20003f84070 */
[----:B------:R-:W-:Y:S01]  /*37f0*/  @!P6 IMAD.MOV R51, RZ, RZ, -R51 ;  /* 0x000000ffff33e224 */ /* 0x000fe200078e0a33 */
[C---:B------:R-:W-:Y:S01]  /*3800*/  ISETP.GT.U32.AND P1, PT, R0.reuse, R5, PT ;  /* 0x000000050000720c */ /* 0x040fe20003f24070 */
[----:B------:R-:W-:Y:S01]  /*3810*/  @!P5 IMAD.IADD R79, R79, 0x1, -R0 ;  /* 0x000000014f4fd824 */ /* 0x000fe200078e0a00 */
[----:B------:R-:W-:Y:S01]  /*3820*/  ISETP.GT.U32.AND P6, PT, R0, R81, PT ;  /* 0x000000510000720c */ /* 0x000fe20003fc4070 */
[----:B------:R-:W-:Y:S01]  /*3830*/  IMAD.SHL.U32 R52, R195, 0x2, RZ ;  /* 0x00000002c3347824 */ /* 0x000fe200078e00ff */
[----:B------:R-:W-:Y:S01]  /*3840*/  ISETP.GE.AND P5, PT, R70, RZ, PT ;  /* 0x000000ff4600720c */ /* 0x000fe20003fa6270 */
[----:B------:R-:W-:-:S02]  /*3850*/  IMAD.SHL.U32 R89, R85, 0x10, RZ ;  /* 0x0000001055597824 */ /* 0x000fc400078e00ff */
[----:B------:R-:W-:Y:S02]  /*3860*/  @!P0 IMAD.IADD R6, R6, 0x1, -R91 ;  /* 0x0000000106068824 */ /* 0x000fe400078e0a5b */
[--C-:B------:R-:W-:Y:S01]  /*3870*/  @!P3 IMAD.IADD R77, R77, 0x1, -R0.reuse ;  /* 0x000000014d4db824 */ /* 0x100fe200078e0a00 */
[----:B------:R-:W-:Y:S01]  /*3880*/  ISETP.GE.AND P3, PT, R68, RZ, PT ;  /* 0x000000ff4400720c */ /* 0x000fe20003f66270 */
[--C-:B------:R-:W-:Y:S01]  /*3890*/  @!P4 IMAD.IADD R83, R83, 0x1, -R0.reuse ;  /* 0x000000015353c824 */ /* 0x100fe200078e0a00 */
[----:B------:R-:W-:Y:S01]  /*38a0*/  ISETP.GT.U32.AND P0, PT, R91, R6, PT ;  /* 0x000000065b00720c */ /* 0x000fe20003f04070 */
[--C-:B------:R-:W-:Y:S01]  /*38b0*/  @!P1 IMAD.IADD R5, R5, 0x1, -R0.reuse ;  /* 0x0000000105059824 */ /* 0x100fe200078e0a00 */
[----:B------:R-:W-:Y:S01]  /*38c0*/  ISETP.GE.AND P4, PT, R72, RZ, PT ;  /* 0x000000ff4800720c */ /* 0x000fe20003f86270 */
[----:B------:R-:W-:Y:S01]  /*38d0*/  @!P6 IMAD.IADD R81, R81, 0x1, -R0 ;  /* 0x000000015151e824 */ /* 0x000fe200078e0a00 */
[----:B------:R-:W-:Y:S01]  /*38e0*/  ISETP.GE.AND P1, PT, R62, RZ, PT ;  /* 0x000000ff3e00720c */ /* 0x000fe20003f26270 */
[----:B------:R-:W-:Y:S01]  /*38f0*/  @!P5 IMAD.MOV R77, RZ, RZ, -R77 ;  /* 0x000000ffff4dd224 */ /* 0x000fe200078e0a4d */
[----:B------:R-:W-:Y:S01]  /*3900*/  ISETP.GE.AND P6, PT, R64, RZ, PT ;  /* 0x000000ff4000720c */ /* 0x000fe20003fc6270 */
[----:B------:R-:W-:Y:S01]  /*3910*/  @!P2 IMAD.MOV R83, RZ, RZ, -R83 ;  /* 0x000000ffff53a224 */ /* 0x000fe200078e0a53 */
[----:B------:R-:W-:Y:S01]  /*3920*/  LOP3.LUT R0, RZ, c[0x0][0x17c], RZ, 0x33, !PT ;  /* 0x00005f00ff007a12 */ /* 0x000fe200078e33ff */
[----:B------:R-:W-:Y:S01]  /*3930*/  IMAD R87, R85, 0x40, R50 ;  /* 0x0000004055577824 */ /* 0x000fe200078e0232 */
[----:B------:R-:W-:Y:S01]  /*3940*/  LOP3.LUT R89, R89, 0x30, R52, 0x78, !PT ;  /* 0x0000003059597812 */ /* 0x000fe200078e7834 */
[----:B------:R-:W-:-:S02]  /*3950*/  @!P3 IMAD.MOV R75, RZ, RZ, -R75 ;  /* 0x000000ffff4bb224 */ /* 0x000fc400078e0a4b */
[----:B------:R-:W-:Y:S01]  /*3960*/  @!P0 IMAD.IADD R6, R6, 0x1, -R91 ;  /* 0x0000000106068824 */ /* 0x000fe200078e0a5b */
[----:B------:R-:W-:Y:S01]  /*3970*/  ISETP.NE.AND P0, PT, RZ, c[0x0][0x17c], PT ;  /* 0x00005f00ff007a0c */ /* 0x000fe20003f05270 */
[----:B------:R-:W-:Y:S01]  /*3980*/  @!P4 IMAD.MOV R79, RZ, RZ, -R79 ;  /* 0x000000ffff4fc224 */ /* 0x000fe200078e0a4f */
[----:B------:R-:W-:Y:S01]  /*3990*/  LOP3.LUT R52, R87, 0x10, R52, 0x78, !PT ;  /* 0x0000001057347812 */ /* 0x000fe200078e7834 */
[----:B------:R-:W-:Y:S01]  /*39a0*/  @!P1 IMAD.MOV R5, RZ, RZ, -R5 ;  /* 0x000000ffff059224 */ /* 0x000fe200078e0a05 */
[C---:B------:R-:W-:Y:S01]  /*39b0*/  SEL R2, R0.reuse, R2, !P0 ;  /* 0x0000000200027207 */ /* 0x040fe20004000000 */
[----:B------:R-:W-:Y:S01]  /*39c0*/  @!P6 IMAD.MOV R81, RZ, RZ, -R81 ;  /* 0x000000ffff51e224 */ /* 0x000fe200078e0a51 */
[C---:B------:R-:W-:Y:S01]  /*39d0*/  SEL R3, R0.reuse, R3, !P0 ;  /* 0x0000000300037207 */ /* 0x040fe20004000000 */
[----:B------:R-:W-:Y:S01]  /*39e0*/  IMAD R50, R85, 0x4, R238 ;  /* 0x0000000455327824 */ /* 0x000fe200078e02ee */
[----:B------:R-:W-:Y:S01]  /*39f0*/  SEL R4, R0, R4, !P0 ;  /* 0x0000000400047207 */ /* 0x000fe20004000000 */
[----:B------:R-:W-:Y:S01]  /*3a00*/  IMAD R2, R2, c[0x0][0x190], RZ ;  /* 0x0000640002027a24 */ /* 0x000fe200078e02ff */
[C---:B------:R-:W-:Y:S01]  /*3a10*/  SEL R7, R0.reuse, R7, !P0 ;  /* 0x0000000700077207 */ /* 0x040fe20004000000 */
[----:B------:R-:W-:Y:S01]  /*3a20*/  IMAD R3, R3, c[0x0][0x190], RZ ;  /* 0x0000640003037a24 */ /* 0x000fe200078e02ff */
        /* <DEDUP_REMOVED lines=13> */
[----:B------:R-:W-:Y:S01]  /*3b00*/  IMAD.U32 R213, R50, 0x20, R89 ;  /* 0x0000002032d57824 */ /* 0x000fe200078e0059 */
[----:B------:R-:W-:Y:S01]  /*3b10*/  SEL R15, R0, R15, !P0 ;  /* 0x0000000f000f7207 */ /* 0x000fe20004000000 */
[----:B------:R-:W-:Y:S01]  /*3b20*/  IMAD R12, R12, c[0x0][0x190], RZ ;  /* 0x000064000c0c7a24 */ /* 0x000fe200078e02ff */
[----:B------:R-:W-:Y:S01]  /*3b30*/  SEL R16, R0, R16, !P0 ;  /* 0x0000001000107207 */ /* 0x000fe20004000000 */
[----:B------:R-:W-:Y:S01]  /*3b40*/  IMAD R14, R14, c[0x0][0x190], RZ ;  /* 0x000064000e0e7a24 */ /* 0x000fe200078e02ff */
[C---:B------:R-:W-:Y:S01]  /*3b50*/  SEL R17, R0.reuse, R17, !P0 ;  /* 0x0000001100117207 */ /* 0x040fe20004000000 */
[----:B------:R-:W-:Y:S01]  /*3b60*/  IMAD R13, R13, c[0x0][0x190], RZ ;  /* 0x000064000d0d7a24 */ /* 0x000fe200078e02ff */
[C---:B------:R-:W-:Y:S01]  /*3b70*/  SEL R18, R0.reuse, R18, !P0 ;  /* 0x0000001200127207 */ /* 0x040fe20004000000 */
[----:B------:R-:W-:Y:S01]  /*3b80*/  IMAD R15, R15, c[0x0][0x190], RZ ;  /* 0x000064000f0f7a24 */ /* 0x000fe200078e02ff */
[----:B------:R-:W-:Y:S01]  /*3b90*/  SEL R19, R0, R19, !P0 ;  /* 0x0000001300137207 */ /* 0x000fe20004000000 */
[----:B------:R-:W-:Y:S01]  /*3ba0*/  IMAD R16, R16, c[0x0][0x190], RZ ;  /* 0x0000640010107a24 */ /* 0x000fe200078e02ff */
[C---:B------:R-:W-:Y:S01]  /*3bb0*/  SEL R20, R0.reuse, R20, !P0 ;  /* 0x0000001400147207 */ /* 0x040fe20004000000 */
[----:B------:R-:W-:Y:S01]  /*3bc0*/  IMAD R17, R17, c[0x0][0x190], RZ ;  /* 0x0000640011117a24 */ /* 0x000fe200078e02ff */
[C---:B------:R-:W-:Y:S01]  /*3bd0*/  SEL R21, R0.reuse, R21, !P0 ;  /* 0x0000001500157207 */ /* 0x040fe20004000000 */
[----:B------:R-:W-:Y:S01]  /*3be0*/  IMAD R19, R19, c[0x0][0x190], RZ ;  /* 0x0000640013137a24 */ /* 0x000fe200078e02ff */
[C---:B------:R-:W-:Y:S01]  /*3bf0*/  SEL R22, R0.reuse, R22, !P0 ;  /* 0x0000001600167207 */ /* 0x040fe20004000000 */
[----:B------:R-:W-:Y:S01]  /*3c00*/  CS2R R84, SRZ ;  /* 0x0000000000547805 */ /* 0x000fe2000001ff00 */
        /* <DEDUP_REMOVED lines=14> */
[----:B------:R-:W-:-:S02]  /*3cf0*/  SEL R30, R0, R30, !P0 ;  /* 0x0000001e001e7207 */ /* 0x000fc40004000000 */
[----:B------:R-:W-:Y:S01]  /*3d00*/  SEL R31, R0, R31, !P0 ;  /* 0x0000001f001f7207 */ /* 0x000fe20004000000 */
[----:B------:R-:W-:Y:S01]  /*3d10*/  IMAD R60, R28, c[0x0][0x190], RZ ;  /* 0x000064001c3c7a24 */ /* 0x000fe200078e02ff */
[C---:B------:R-:W-:Y:S02]  /*3d20*/  SEL R32, R0.reuse, R32, !P0 ;  /* 0x0000002000207207 */ /* 0x040fe40004000000 */
[C---:B------:R-:W-:Y:S01]  /*3d30*/  SEL R34, R0.reuse, R34, !P0 ;  /* 0x0000002200227207 */ /* 0x040fe20004000000 */
[----:B------:R-:W-:Y:S01]  /*3d40*/  IMAD R62, R31, c[0x0][0x190], RZ ;  /* 0x000064001f3e7a24 */ /* 0x000fe200078e02ff */
        /* <DEDUP_REMOVED lines=32> */
[----:B------:R-:W-:Y:S01]  /*3f50*/  SEL R157, R0, R53, !P0 ;  /* 0x00000035009d7207 */ /* 0x000fe20004000000 */
[----:B------:R-:W-:Y:S01]  /*3f60*/  IMAD R53, R22, c[0x0][0x190], RZ ;  /* 0x0000640016357a24 */ /* 0x000fe200078e02ff */
[----:B------:R-:W-:Y:S01]  /*3f70*/  SEL R159, R0, R55, !P0 ;  /* 0x00000037009f7207 */ /* 0x000fe20004000000 */
        /* <DEDUP_REMOVED lines=33> */
[----:B------:R-:W-:Y:S01]  /*4190*/  ISETP.GE.AND P1, PT, R120, RZ, PT ;  /* 0x000000ff7800720c */ /* 0x000fe20003f26270 */
[----:B------:R-:W-:Y:S01]  /*41a0*/  IMAD R177, R177, c[0x0][0x190], RZ ;  /* 0x00006400b1b17a24 */ /* 0x000fe200078e02ff */
[----:B------:R-:W-:Y:S01]  /*41b0*/  ISETP.NE.AND P0, PT, RZ, c[0x0][0x178], PT ;  /* 0x00005e00ff007a0c */ /* 0x000fe20003f05270 */
[----:B------:R-:W-:Y:S01]  /*41c0*/  IMAD R179, R179, c[0x0][0x190], RZ ;  /* 0x00006400b3b37a24 */ /* 0x000fe200078e02ff */
[----:B------:R-:W-:Y:S01]  /*41d0*/  LEA R50, P3, R7, c[0x0][0x168], 0x1 ;  /* 0x00005a0007327a11 */ /* 0x000fe200078608ff */
[----:B------:R-:W-:Y:S01]  /*41e0*/  IMAD R181, R181, c[0x0][0x190], RZ ;  /* 0x00006400b5b57a24 */ /* 0x000fe200078e02ff */
[----:B------:R-:W-:Y:S01]  /*41f0*/  LEA R112, P2, R4, c[0x0][0x168], 0x1 ;  /* 0x00005a0004707a11 */ /* 0x000fe200078408ff */
[----:B------:R-:W-:Y:S01]  /*4200*/  IMAD R183, R183, c[0x0][0x190], RZ ;  /* 0x00006400b7b77a24 */ /* 0x000fe200078e02ff */
[----:B------:R-:W-:Y:S01]  /*4210*/  LEA R48, P4, R8, c[0x0][0x168], 0x1 ;  /* 0x00005a0008307a11 */ /* 0x000fe200078808ff */
[----:B------:R-:W-:Y:S01]  /*4220*/  IMAD R185, R185, c[0x0][0x190], RZ ;  /* 0x00006400b9b97a24 */ /* 0x000fe200078e02ff */
[----:B------:R-:W-:Y:S01]  /*4230*/  LEA R46, P5, R9, c[0x0][0x168], 0x1 ;  /* 0x00005a00092e7a11 */ /* 0x000fe200078a08ff */
[----:B------:R-:W-:Y:S01]  /*4240*/  IMAD R187, R187, c[0x0][0x190], RZ ;  /* 0x00006400bbbb7a24 */ /* 0x000fe200078e02ff */
[----:B------:R-:W-:Y:S01]  /*4250*/  LEA.HI.X.SX32 R51, R7, c[0x0][0x16c], 0x1, P3 ;  /* 0x00005b0007337a11 */ /* 0x000fe200018f0eff */
[----:B------:R-:W-:Y:S01]  /*4260*/  @!P1 IMAD.MOV R6, RZ, RZ, -R6 ;  /* 0x000000ffff069224 */ /* 0x000fe200078e0a06 */
[----:B------:R-:W-:Y:S01]  /*4270*/  LEA R114, P1, R3, c[0x0][0x168], 0x1 ;  /* 0x00005a0003727a11 */ /* 0x000fe200078208ff */
[----:B------:R-:W-:Y:S01]  /*4280*/  IMAD R189, R189, c[0x0][0x190], RZ ;  /* 0x00006400bdbd7a24 */ /* 0x000fe200078e02ff */
[----:B------:R-:W-:Y:S01]  /*4290*/  @!P0 LOP3.LUT R6, RZ, c[0x0][0x178], RZ, 0x33, !PT ;  /* 0x00005e00ff068a12 */ /* 0x000fe200078e33ff */
[----:B------:R-:W-:Y:S01]  /*42a0*/  IMAD R191, R191, c[0x0][0x190], RZ ;  /* 0x00006400bfbf7a24 */ /* 0x000fe200078e02ff */
[----:B------:R-:W-:Y:S01]  /*42b0*/  LEA R116, P0, R2, c[0x0][0x168], 0x1 ;  /* 0x00005a0002747a11 */ /* 0x000fe200078008ff */
[----:B------:R-:W-:Y:S01]  /*42c0*/  CS2R R72, SRZ ;  /* 0x0000000000487805 */ /* 0x000fe2000001ff00 */
[----:B------:R-:W-:Y:S01]  /*42d0*/  LEA.HI.X.SX32 R115, R3, c[0x0][0x16c], 0x1, P1 ;  /* 0x00005b0003737a11 */ /* 0x000fe200008f0eff */
[----:B------:R-:W-:Y:S01]  /*42e0*/  IMAD R6, R6, c[0x0][0x184], RZ ;  /* 0x0000610006067a24 */ /* 0x000fe200078e02ff */
[----:B------:R-:W-:Y:S01]  /*42f0*/  LEA.HI.X.SX32 R117, R2, c[0x0][0x16c], 0x1, P0 ;  /* 0x00005b0002757a11 */ /* 0x000fe200000f0eff */
[----:B------:R-:W-:Y:S01]  /*4300*/  CS2R R74, SRZ ;  /* 0x00000000004a7805 */ /* 0x000fe2000001ff00 */
[----:B------:R-:W-:Y:S01]  /*4310*/  LEA R42, P0, R11, c[0x0][0x168], 0x1 ;  /* 0x00005a000b2a7a11 */ /* 0x000fe200078008ff */
[----:B------:R-:W-:Y:S01]  /*4320*/  CS2R R68, SRZ ;  /* 0x0000000000447805 */ /* 0x000fe2000001ff00 */
[----:B------:R-:W-:Y:S01]  /*4330*/  LEA R240, P6, R6, c[0x0][0x160], 0x1 ;  /* 0x0000580006f07a11 */ /* 0x000fe200078c08ff */
[----:B------:R-:W-:Y:S01]  /*4340*/  CS2R R70, SRZ ;  /* 0x0000000000467805 */ /* 0x000fe2000001ff00 */
[----:B------:R-:W-:Y:S01]  /*4350*/  LOP3.LUT R215, R52, 0x200, R215, 0xf8, !PT ;  /* 0x0000020034d77812 */ /* 0x000fe200078ef8d7 */
[----:B------:R-:W-:Y:S01]  /*4360*/  IMAD R52, R20, c[0x0][0x190], RZ ;  /* 0x0000640014347a24 */ /* 0x000fe200078e02ff */
[----:B------:R-:W-:-:S02]  /*4370*/  LEA.HI.X.SX32 R241, R6, c[0x0][0x164], 0x1, P6 ;  /* 0x0000590006f17a11 */ /* 0x000fc400030f0eff */
[----:B------:R-:W-:Y:S02]  /*4380*/  LEA R44, P6, R10, c[0x0][0x168], 0x1 ;  /* 0x00005a000a2c7a11 */ /* 0x000fe400078c08ff */
[----:B------:R-:W-:Y:S02]  /*4390*/  LEA R40, P1, R12, c[0x0][0x168], 0x1 ;  /* 0x00005a000c287a11 */ /* 0x000fe400078208ff */
[----:B------:R-:W-:Y:S02]  /*43a0*/  LEA.HI.X.SX32 R113, R4, c[0x0][0x16c], 0x1, P2 ;  /* 0x00005b0004717a11 */ /* 0x000fe400010f0eff */
[----:B------:R-:W-:Y:S02]  /*43b0*/  LEA R36, P3, R14, c[0x0][0x168], 0x1 ;  /* 0x00005a000e247a11 */ /* 0x000fe400078608ff */
[----:B------:R-:W-:Y:S02]  /*43c0*/  LEA.HI.X.SX32 R49, R8, c[0x0][0x16c], 0x1, P4 ;  /* 0x00005b0008317a11 */ /* 0x000fe400020f0eff */
[----:B------:R-:W-:-:S02]  /*43d0*/  LEA.HI.X.SX32 R47, R9, c[0x0][0x16c], 0x1, P5 ;  /* 0x00005b00092f7a11 */ /* 0x000fc400028f0eff */
[----:B------:R-:W-:Y:S02]  /*43e0*/  LEA.HI.X.SX32 R45, R10, c[0x0][0x16c], 0x1, P6 ;  /* 0x00005b000a2d7a11 */ /* 0x000fe400030f0eff */
[----:B------:R-:W-:Y:S02]  /*43f0*/  LEA.HI.X.SX32 R43, R11, c[0x0][0x16c], 0x1, P0 ;  /* 0x00005b000b2b7a11 */ /* 0x000fe400000f0eff */
[----:B------:R-:W-:Y:S02]  /*4400*/  LEA R38, P2, R13, c[0x0][0x168], 0x1 ;  /* 0x00005a000d267a11 */ /* 0x000fe400078408ff */
[----:B------:R-:W-:Y:S02]  /*4410*/  LEA R34, P4, R15, c[0x0][0x168], 0x1 ;  /* 0x00005a000f227a11 */ /* 0x000fe400078808ff */
[----:B------:R-:W-:Y:S02]  /*4420*/  LEA R32, P5, R16, c[0x0][0x168], 0x1 ;  /* 0x00005a0010207a11 */ /* 0x000fe400078a08ff */
[----:B------:R-:W-:-:S02]  /*4430*/  LEA R30, P6, R17, c[0x0][0x168], 0x1 ;  /* 0x00005a00111e7a11 */ /* 0x000fc400078c08ff */
[----:B------:R-:W-:Y:S02]  /*4440*/  LEA R28, P0, R5, c[0x0][0x168], 0x1 ;  /* 0x00005a00051c7a11 */ /* 0x000fe400078008ff */
[----:B------:R-:W-:Y:S02]  /*4450*/  LEA.HI.X.SX32 R41, R12, c[0x0][0x16c], 0x1, P1 ;  /* 0x00005b000c297a11 */ /* 0x000fe400008f0eff */
[----:B------:R-:W-:Y:S02]  /*4460*/  LEA.HI.X.SX32 R37, R14, c[0x0][0x16c], 0x1, P3 ;  /* 0x00005b000e257a11 */ /* 0x000fe400018f0eff */
[----:B------:R-:W-:Y:S02]  /*4470*/  LEA R26, P1, R19, c[0x0][0x168], 0x1 ;  /* 0x00005a00131a7a11 */ /* 0x000fe400078208ff */
[----:B------:R-:W-:Y:S02]  /*4480*/  LEA.HI.X.SX32 R39, R13, c[0x0][0x16c], 0x1, P2 ;  /* 0x00005b000d277a11 */ /* 0x000fe400010f0eff */
[----:B------:R-:W-:-:S02]  /*4490*/  LEA R22, P3, R21, c[0x0][0x168], 0x1 ;  /* 0x00005a0015167a11 */ /* 0x000fc400078608ff */
[----:B------:R-:W-:Y:S02]  /*44a0*/  LEA.HI.X.SX32 R35, R15, c[0x0][0x16c], 0x1, P4 ;  /* 0x00005b000f237a11 */ /* 0x000fe400020f0eff */
[----:B------:R-:W-:Y:S02]  /*44b0*/  LEA.HI.X.SX32 R33, R16, c[0x0][0x16c], 0x1, P5 ;  /* 0x00005b0010217a11 */ /* 0x000fe400028f0eff */
[----:B------:R-:W-:Y:S02]  /*44c0*/  LEA.HI.X.SX32 R31, R17, c[0x0][0x16c], 0x1, P6 ;  /* 0x00005b00111f7a11 */ /* 0x000fe400030f0eff */
[----:B------:R-:W-:Y:S02]  /*44d0*/  LEA.HI.X.SX32 R29, R5, c[0x0][0x16c], 0x1, P0 ;  /* 0x00005b00051d7a11 */ /* 0x000fe400000f0eff */
[----:B------:R-:W-:Y:S02]  /*44e0*/  LEA R24, P2, R52, c[0x0][0x168], 0x1 ;  /* 0x00005a0034187a11 */ /* 0x000fe400078408ff */
[----:B------:R-:W-:-:S02]  /*44f0*/  LEA R20, P4, R53, c[0x0][0x168], 0x1 ;  /* 0x00005a0035147a11 */ /* 0x000fc400078808ff */
[----:B------:R-:W-:Y:S02]  /*4500*/  LEA R18, P5, R54, c[0x0][0x168], 0x1 ;  /* 0x00005a0036127a11 */ /* 0x000fe400078a08ff */
[----:B------:R-:W-:Y:S02]  /*4510*/  LEA R16, P6, R55, c[0x0][0x168], 0x1 ;  /* 0x00005a0037107a11 */ /* 0x000fe400078c08ff */
[----:B------:R-:W-:Y:S02]  /*4520*/  LEA R14, P0, R56, c[0x0][0x168], 0x1 ;  /* 0x00005a00380e7a11 */ /* 0x000fe400078008ff */
[----:B------:R-:W-:Y:S02]  /*4530*/  LEA.HI.X.SX32 R27, R19, c[0x0][0x16c], 0x1, P1 ;  /* 0x00005b00131b7a11 */ /* 0x000fe400008f0eff */
[----:B------:R-:W-:Y:S02]  /*4540*/  LEA.HI.X.SX32 R23, R21, c[0x0][0x16c], 0x1, P3 ;  /* 0x00005b0015177a11 */ /* 0x000fe400018f0eff */
[----:B------:R-:W-:-:S02]  /*4550*/  LEA.HI.X.SX32 R25, R52, c[0x0][0x16c], 0x1, P2 ;  /* 0x00005b0034197a11 */ /* 0x000fc400010f0eff */
        /* <DEDUP_REMOVED lines=9> */
[----:B------:R-:W-:Y:S02]  /*45f0*/  LEA R2, P6, R62, c[0x0][0x168], 0x1 ;  /* 0x00005a003e027a11 */ /* 0x000fe400078c08ff */
[----:B------:R-:W-:Y:S02]  /*4600*/  LEA R122, P0, R121, c[0x0][0x168], 0x1 ;  /* 0x00005a00797a7a11 */ /* 0x000fe400078008ff */
[----:B------:R-:W-:-:S02]  /*4610*/  LEA.HI.X.SX32 R13, R57, c[0x0][0x16c], 0x1, P1 ;  /* 0x00005b00390d7a11 */ /* 0x000fc400008f0eff */
[----:B------:R-:W-:Y:S02]  /*4620*/  LEA.HI.X.SX32 R11, R58, c[0x0][0x16c], 0x1, P2 ;  /* 0x00005b003a0b7a11 */ /* 0x000fe400010f0eff */
[----:B------:R-:W-:Y:S02]  /*4630*/  LEA.HI.X.SX32 R9, R59, c[0x0][0x16c], 0x1, P3 ;  /* 0x00005b003b097a11 */ /* 0x000fe400018f0eff */
[----:B------:R-:W-:Y:S02]  /*4640*/  LEA.HI.X.SX32 R7, R60, c[0x0][0x16c], 0x1, P4 ;  /* 0x00005b003c077a11 */ /* 0x000fe400020f0eff */
[----:B------:R-:W-:Y:S02]  /*4650*/  LEA.HI.X.SX32 R5, R61, c[0x0][0x16c], 0x1, P5 ;  /* 0x00005b003d057a11 */ /* 0x000fe400028f0eff */
[----:B------:R-:W-:Y:S02]  /*4660*/  LEA.HI.X.SX32 R3, R62, c[0x0][0x16c], 0x1, P6 ;  /* 0x00005b003e037a11 */ /* 0x000fe400030f0eff */
[----:B------:R-:W-:-:S02]  /*4670*/  LEA.HI.X.SX32 R121, R121, c[0x0][0x16c], 0x1, P0 ;  /* 0x00005b0079797a11 */ /* 0x000fc400000f0eff */
[----:B------:R-:W-:Y:S02]  /*4680*/  LEA R124, P1, R123, c[0x0][0x168], 0x1 ;  /* 0x00005a007b7c7a11 */ /* 0x000fe400078208ff */
[----:B------:R-:W-:Y:S02]  /*4690*/  LEA R126, P2, R125, c[0x0][0x168], 0x1 ;  /* 0x00005a007d7e7a11 */ /* 0x000fe400078408ff */
[----:B------:R-:W-:Y:S02]  /*46a0*/  LEA R128, P3, R127, c[0x0][0x168], 0x1 ;  /* 0x00005a007f807a11 */ /* 0x000fe400078608ff */
[----:B------:R-:W-:Y:S02]  /*46b0*/  LEA R130, P4, R129, c[0x0][0x168], 0x1 ;  /* 0x00005a0081827a11 */ /* 0x000fe400078808ff */
[----:B------:R-:W-:Y:S02]  /*46c0*/  LEA R132, P5, R131, c[0x0][0x168], 0x1 ;  /* 0x00005a0083847a11 */ /* 0x000fe400078a08ff */
[----:B------:R-:W-:-:S02]  /*46d0*/  LEA R134, P6, R133, c[0x0][0x168], 0x1 ;  /* 0x00005a0085867a11 */ /* 0x000fc400078c08ff */
[----:B------:R-:W-:Y:S02]  /*46e0*/  LEA R136, P0, R135, c[0x0][0x168], 0x1 ;  /* 0x00005a0087887a11 */ /* 0x000fe400078008ff */
[----:B------:R-:W-:Y:S02]  /*46f0*/  LEA.HI.X.SX32 R123, R123, c[0x0][0x16c], 0x1, P1 ;  /* 0x00005b007b7b7a11 */ /* 0x000fe400008f0eff */
[----:B------:R-:W-:Y:S02]  /*4700*/  LEA.HI.X.SX32 R125, R125, c[0x0][0x16c], 0x1, P2 ;  /* 0x00005b007d7d7a11 */ /* 0x000fe400010f0eff */
[----:B------:R-:W-:Y:S02]  /*4710*/  LEA.HI.X.SX32 R127, R127, c[0x0][0x16c], 0x1, P3 ;  /* 0x00005b007f7f7a11 */ /* 0x000fe400018f0eff */
        /* <DEDUP_REMOVED lines=39> */
[----:B------:R-:W-:Y:S02]  /*4990*/  SHF.R.S32.HI R0, RZ, 0x1f, R119 ;  /* 0x0000001fff007819 */ /* 0x000fe40000011477 */
[----:B------:R-:W-:Y:S02]  /*49a0*/  LEA.HI.X.SX32 R165, R165, c[0x0][0x16c], 0x1, P1 ;  /* 0x00005b00a5a57a11 */ /* 0x000fe400008f0eff */
[----:B------:R-:W-:Y:S02]  /*49b0*/  LEA.HI.X.SX32 R167, R167, c[0x0][0x16c], 0x1, P2 ;  /* 0x00005b00a7a77a11 */ /* 0x000fe400010f0eff */
[----:B------:R-:W-:Y:S02]  /*49c0*/  LEA.HI.X.SX32 R169, R169, c[0x0][0x16c], 0x1, P3 ;  /* 0x00005b00a9a97a11 */ /* 0x000fe400018f0eff */
[----:B------:R-:W-:-:S02]  /*49d0*/  LEA.HI.X.SX32 R171, R171, c[0x0][0x16c], 0x1, P4 ;  /* 0x00005b00abab7a11 */ /* 0x000fc400020f0eff */
[----:B------:R-:W-:Y:S02]  /*49e0*/  LEA.HI.X.SX32 R173, R173, c[0x0][0x16c], 0x1, P5 ;  /* 0x00005b00adad7a11 */ /* 0x000fe400028f0eff */
[----:B------:R-:W-:Y:S02]  /*49f0*/  LEA.HI.X.SX32 R175, R175, c[0x0][0x16c], 0x1, P6 ;  /* 0x00005b00afaf7a11 */ /* 0x000fe400030f0eff */
[----:B------:R-:W-:Y:S02]  /*4a00*/  LEA.HI.X.SX32 R177, R177, c[0x0][0x16c], 0x1, P0 ;  /* 0x00005b00b1b17a11 */ /* 0x000fe400000f0eff */
[----:B------:R-:W-:Y:S02]  /*4a10*/  LEA R180, P1, R179, c[0x0][0x168], 0x1 ;  /* 0x00005a00b3b47a11 */ /* 0x000fe400078208ff */
[----:B------:R-:W-:Y:S02]  /*4a20*/  LEA R182, P2, R181, c[0x0][0x168], 0x1 ;  /* 0x00005a00b5b67a11 */ /* 0x000fe400078408ff */
[----:B------:R-:W-:-:S02]  /*4a30*/  LEA R184, P3, R183, c[0x0][0x168], 0x1 ;  /* 0x00005a00b7b87a11 */ /* 0x000fc400078608ff */
[----:B------:R-:W-:Y:S02]  /*4a40*/  LEA R186, P4, R185, c[0x0][0x168], 0x1 ;  /* 0x00005a00b9ba7a11 */ /* 0x000fe400078808ff */
[----:B------:R-:W-:Y:S02]  /*4a50*/  LEA R188, P5, R187, c[0x0][0x168], 0x1 ;  /* 0x00005a00bbbc7a11 */ /* 0x000fe400078a08ff */
[----:B------:R-:W-:Y:S02]  /*4a60*/  LEA R190, P6, R189, c[0x0][0x168], 0x1 ;  /* 0x00005a00bdbe7a11 */ /* 0x000fe400078c08ff */
[----:B------:R-:W-:Y:S02]  /*4a70*/  LEA R192, P0, R191, c[0x0][0x168], 0x1 ;  /* 0x00005a00bfc07a11 */ /* 0x000fe400078008ff */
[C---:B------:R-:W-:Y:S01]  /*4a80*/  SHF.L.U64.HI R0, R119.reuse, 0x1, R0 ;  /* 0x0000000177007819 */ /* 0x040fe20000010200 */
[----:B------:R-:W-:Y:S01]  /*4a90*/  IMAD.SHL.U32 R119, R119, 0x2, RZ ;  /* 0x0000000277777824 */ /* 0x000fe200078e00ff */
[----:B------:R-:W-:-:S02]  /*4aa0*/  LOP3.LUT R212, R213, 0x40, RZ, 0x3c, !PT ;  /* 0x00000040d5d47812 */ /* 0x000fc400078e3cff */
[----:B------:R-:W-:Y:S02]  /*4ab0*/  LOP3.LUT R214, R215, 0x20, RZ, 0x3c, !PT ;  /* 0x00000020d7d67812 */ /* 0x000fe400078e3cff */
[----:B------:R-:W-:Y:S02]  /*4ac0*/  LEA.HI.X.SX32 R179, R179, c[0x0][0x16c], 0x1, P1 ;  /* 0x00005b00b3b37a11 */ /* 0x000fe400008f0eff */
[----:B------:R-:W-:Y:S02]  /*4ad0*/  LEA.HI.X.SX32 R181, R181, c[0x0][0x16c], 0x1, P2 ;  /* 0x00005b00b5b57a11 */ /* 0x000fe400010f0eff */
[----:B------:R-:W-:Y:S02]  /*4ae0*/  LEA.HI.X.SX32 R183, R183, c[0x0][0x16c], 0x1, P3 ;  /* 0x00005b00b7b77a11 */ /* 0x000fe400018f0eff */
[----:B------:R-:W-:Y:S02]  /*4af0*/  LEA.HI.X.SX32 R185, R185, c[0x0][0x16c], 0x1, P4 ;  /* 0x00005b00b9b97a11 */ /* 0x000fe400020f0eff */
[----:B------:R-:W-:-:S02]  /*4b00*/  LEA.HI.X.SX32 R187, R187, c[0x0][0x16c], 0x1, P5 ;  /* 0x00005b00bbbb7a11 */ /* 0x000fc400028f0eff */
[----:B------:R-:W-:Y:S02]  /*4b10*/  LEA.HI.X.SX32 R189, R189, c[0x0][0x16c], 0x1, P6 ;  /* 0x00005b00bdbd7a11 */ /* 0x000fe400030f0eff */
[----:B------:R-:W-:Y:S02]  /*4b20*/  LEA.HI.X.SX32 R191, R191, c[0x0][0x16c], 0x1, P0 ;  /* 0x00005b00bfbf7a11 */ /* 0x000fe400000f0eff */
.L_x_3:
[----:B------:R-:W-:Y:S01]  /*4b30*/  ISETP.GE.AND P0, PT, R239, UR4, PT ;  /* 0x00000004ef007c0c */ /* 0x000fe2000bf06270 */
[----:B------:R-:W-:Y:S01]  /*4b40*/  IMAD.WIDE R56, R220, 0x2, R240 ;  /* 0x00000002dc387825 */ /* 0x000fe200078e02f0 */
[----:B------:R-:W-:Y:S02]  /*4b50*/  PRMT R67, RZ, 0x7610, R67 ;  /* 0x00007610ff437816 */ /* 0x000fe40000000043 */
[----:B------:R-:W-:Y:S01]  /*4b60*/  ISETP.GE.AND P1, PT, R236, UR4, PT ;  /* 0x00000004ec007c0c */ /* 0x000fe2000bf26270 */
[----:B------:R-:W-:Y:S01]  /*4b70*/  IMAD.WIDE R54, R198, 0x2, R240 ;  /* 0x00000002c6367825 */ /* 0x000fe200078e02f0 */
[----:B------:R-:W-:-:S07]  /*4b80*/  PRMT R77, RZ, 0x7610, R77 ;  /* 0x00007610ff4d7816 */ /* 0x000fce000000004d */
[----:B------:R0:W2:Y:S01]  /*4b90*/  @!P0 LDG.E.U16 R67, [R56.64] ;  /* 0x0000000638438981 */ /* 0x0000a2000c1e1500 */
[----:B------:R-:W-:-:S03]  /*4ba0*/  ISETP.GE.AND P0, PT, R234, UR4, PT ;  /* 0x00000004ea007c0c */ /* 0x000fc6000bf06270 */
[----:B------:R1:W3:Y:S01]  /*4bb0*/  @!P1 LDG.E.U16 R77, [R54.64] ;  /* 0x00000006364d9981 */ /* 0x0002e2000c1e1500 */
[----:B------:R-:W-:Y:S01]  /*4bc0*/  PRMT R79, RZ, 0x7610, R79 ;  /* 0x00007610ff4f7816 */ /* 0x000fe2000000004f */
[----:B------:R-:W-:Y:S01]  /*4bd0*/  IMAD.WIDE R52, R200, 0x2, R240 ;  /* 0x00000002c8347825 */ /* 0x000fe200078e02f0 */
[----:B------:R-:W-:Y:S02]  /*4be0*/  ISETP.GE.AND P1, PT, R232, UR4, PT ;  /* 0x00000004e8007c0c */ /* 0x000fe4000bf26270 */
[----:B------:R-:W-:-:S05]  /*4bf0*/  PRMT R81, RZ, 0x7610, R81 ;  /* 0x00007610ff517816 */ /* 0x000fca0000000051 */
[----:B------:R4:W5:Y:S01]  /*4c00*/  @!P0 LDG.E.U16 R79, [R52.64] ;  /* 0x00000006344f8981 */ /* 0x000962000c1e1500 */
[----:B------:R-:W-:Y:S01]  /*4c10*/  IMAD.WIDE R58, R202, 0x2, R240 ;  /* 0x00000002ca3a7825 */ /* 0x000fe200078e02f0 */
[----:B------:R-:W-:-:S04]  /*4c20*/  ISETP.GE.AND P0, PT, R230, UR4, PT ;  /* 0x00000004e6007c0c */ /* 0x000fc8000bf06270 */
[----:B------:R1:W2:Y:S01]  /*4c30*/  @!P1 LDG.E.U16 R81, [R58.64] ;  /* 0x000000063a519981 */ /* 0x0002a2000c1e1500 */
[----:B------:R-:W-:Y:S01]  /*4c40*/  PRMT R83, RZ, 0x7610, R83 ;  /* 0x00007610ff537816 */ /* 0x000fe20000000053 */
[----:B0-----:R-:W-:Y:S01]  /*4c50*/  IMAD.WIDE R56, R204, 0x2, R240 ;  /* 0x00000002cc387825 */ /* 0x001fe200078e02f0 */
[----:B------:R-:W-:-:S06]  /*4c60*/  ISETP.GE.AND P1, PT, R228, UR4, PT ;  /* 0x00000004e4007c0c */ /* 0x000fcc000bf26270 */
[----:B------:R0:W2:Y:S01]  /*4c70*/  @!P0 LDG.E.U16 R83, [R56.64] ;  /* 0x0000000638538981 */ /* 0x0000a2000c1e1500 */
[----:B------:R-:W-:Y:S01]  /*4c80*/  PRMT R109, RZ, 0x7610, R109 ;  /* 0x00007610ff6d7816 */ /* 0x000fe2000000006d */
[----:B-1----:R-:W-:Y:S01]  /*4c90*/  IMAD.WIDE R54, R206, 0x2, R240 ;  /* 0x00000002ce367825 */ /* 0x002fe200078e02f0 */
[----:B------:R-:W-:-:S04]  /*4ca0*/  ISETP.GE.AND P0, PT, R226, UR4, PT ;  /* 0x00000004e2007c0c */ /* 0x000fc8000bf06270 */
[----:B------:R1:W2:Y:S01]  /*4cb0*/  @!P1 LDG.E.U16 R109, [R54.64] ;  /* 0x00000006366d9981 */ /* 0x0002a2000c1e1500 */
[----:B------:R-:W-:Y:S01]  /*4cc0*/  PRMT R111, RZ, 0x7610, R111 ;  /* 0x00007610ff6f7816 */ /* 0x000fe2000000006f */
[----:B----4-:R-:W-:Y:S01]  /*4cd0*/  IMAD.WIDE R52, R208, 0x2, R240 ;  /* 0x00000002d0347825 */ /* 0x010fe200078e02f0 */
[----:B------:R-:W-:-:S06]  /*4ce0*/  ISETP.GE.AND P3, PT, R224, UR4, PT ;  /* 0x00000004e0007c0c */ /* 0x000fcc000bf66270 */
[----:B------:R4:W2:Y:S01]  /*4cf0*/  @!P0 LDG.E.U16 R111, [R52.64] ;  /* 0x00000006346f8981 */ /* 0x0008a2000c1e1500 */
[----:B------:R-:W-:Y:S01]  /*4d00*/  ISETP.GE.AND P0, PT, R237, UR4, PT ;  /* 0x00000004ed007c0c */ /* 0x000fe2000bf06270 */
[----:B------:R-:W-:Y:S01]  /*4d10*/  IMAD.WIDE R58, R210, 0x2, R240 ;  /* 0x00000002d23a7825 */ /* 0x000fe200078e02f0 */
[----:B------:R-:W-:Y:S02]  /*4d20*/  PRMT R66, RZ, 0x7610, R66 ;  /* 0x00007610ff427816 */ /* 0x000fe40000000042 */
[----:B------:R-:W-:Y:S01]  /*4d30*/  PRMT R245, RZ, 0x7610, R245 ;  /* 0x00007610fff57816 */ /* 0x000fe200000000f5 */
[----:B-1----:R-:W-:Y:S01]  /*4d40*/  IMAD.WIDE R54, R197, 0x2, R240 ;  /* 0x00000002c5367825 */ /* 0x002fe200078e02f0 */
[----:B------:R-:W-:Y:S02]  /*4d50*/  ISETP.GE.AND P1, PT, R235, UR4, PT ;  /* 0x00000004eb007c0c */ /* 0x000fe4000bf26270 */
[----:B------:R1:W2:Y:S01]  /*4d60*/  @!P3 LDG.E.U16 R66, [R58.64] ;  /* 0x000000063a42b981 */ /* 0x0002a2000c1e1500 */
[----:B------:R-:W-:-:S04]  /*4d70*/  ISETP.GE.AND P2, PT, R233, UR4, PT ;  /* 0x00000004e9007c0c */ /* 0x000fc8000bf46270 */
[----:B------:R1:W2:Y:S01]  /*4d80*/  @!P0 LDG.E.U16 R245, [R54.64] ;  /* 0x0000000636f58981 */ /* 0x0002a2000c1e1500 */
[----:B------:R-:W-:Y:S01]  /*4d90*/  PRMT R247, RZ, 0x7610, R247 ;  /* 0x00007610fff77816 */ /* 0x000fe200000000f7 */
[----:B----4-:R-:W-:Y:S01]  /*4da0*/  IMAD.WIDE R52, R199, 0x2, R240 ;  /* 0x00000002c7347825 */ /* 0x010fe200078e02f0 */
[----:B------:R-:W-:-:S04]  /*4db0*/  ISETP.GE.AND P3, PT, R231, UR4, PT ;  /* 0x00000004e7007c0c */ /* 0x000fc8000bf66270 */
[----:B------:R4:W2:Y:S01]  /*4dc0*/  @!P1 LDG.E.U16 R247, [R52.64] ;  /* 0x0000000634f79981 */ /* 0x0008a2000c1e1500 */
[----:B------:R-:W-:Y:S01]  /*4dd0*/  PRMT R249, RZ, 0x7610, R249 ;  /* 0x00007610fff97816 */ /* 0x000fe200000000f9 */
[----:B0-----:R-:W-:Y:S01]  /*4de0*/  IMAD.WIDE R56, R201, 0x2, R240 ;  /* 0x00000002c9387825 */ /* 0x001fe200078e02f0 */
[----:B------:R-:W-:Y:S02]  /*4df0*/  PRMT R251, RZ, 0x7610, R251 ;  /* 0x00007610fffb7816 */ /* 0x000fe400000000fb */
[----:B------:R-:W-:Y:S01]  /*4e00*/  ISETP.GE.AND P0, PT, R229, UR4, PT ;  /* 0x00000004e5007c0c */ /* 0x000fe2000bf06270 */
[----:B-1----:R-:W-:Y:S01]  /*4e10*/  IMAD.WIDE R58, R203, 0x2, R240 ;  /* 0x00000002cb3a7825 */ /* 0x002fe200078e02f0 */
[----:B------:R-:W-:Y:S01]  /*4e20*/  ISETP.GE.AND P1, PT, R227, UR4, PT ;  /* 0x00000004e3007c0c */ /* 0x000fe2000bf26270 */
[----:B------:R0:W2:Y:S01]  /*4e30*/  @!P2 LDG.E.U16 R249, [R56.64] ;  /* 0x0000000638f9a981 */ /* 0x0000a2000c1e1500 */
[----:B------:R-:W-:-:S03]  /*4e40*/  ISETP.GE.AND P2, PT, R225, UR4, PT ;  /* 0x00000004e1007c0c */ /* 0x000fc6000bf46270 */
[----:B------:R1:W2:Y:S01]  /*4e50*/  @!P3 LDG.E.U16 R251, [R58.64] ;  /* 0x000000063afbb981 */ /* 0x0002a2000c1e1500 */
[----:B------:R-:W-:Y:S01]  /*4e60*/  ISETP.GE.AND P3, PT, R223, UR4, PT ;  /* 0x00000004df007c0c */ /* 0x000fe2000bf66270 */
[----:B------:R-:W-:Y:S01]  /*4e70*/  IMAD.WIDE R54, R205, 0x2, R240 ;  /* 0x00000002cd367825 */ /* 0x000fe200078e02f0 */
[----:B------:R-:W-:Y:S02]  /*4e80*/  PRMT R60, RZ, 0x7610, R60 ;  /* 0x00007610ff3c7816 */ /* 0x000fe4000000003c */
[----:B------:R-:W-:Y:S01]  /*4e90*/  PRMT R62, RZ, 0x7610, R62 ;  /* 0x00007610ff3e7816 */ /* 0x000fe2000000003e */
[----:B----4-:R-:W-:Y:S01]  /*4ea0*/  IMAD.WIDE R52, R207, 0x2, R240 ;  /* 0x00000002cf347825 */ /* 0x010fe200078e02f0 */
[----:B------:R-:W-:Y:S02]  /*4eb0*/  PRMT R64, RZ, 0x7610, R64 ;  /* 0x00007610ff407816 */ /* 0x000fe40000000040 */
[----:B------:R4:W3:Y:S01]  /*4ec0*/  @!P0 LDG.E.U16 R60, [R54.64] ;  /* 0x00000006363c8981 */ /* 0x0008e2000c1e1500 */
[----:B0-----:R-:W-:-:S03]  /*4ed0*/  PRMT R57, RZ, 0x7610, R57 ;  /* 0x00007610ff397816 */ /* 0x001fc60000000039 */
[----:B------:R0:W3:Y:S01]  /*4ee0*/  @!P1 LDG.E.U16 R62, [R52.64] ;  /* 0x00000006343e9981 */ /* 0x0000e2000c1e1500 */
[----:B----4-:R-:W-:-:S04]  /*4ef0*/  IMAD.WIDE R54, R209, 0x2, R240 ;  /* 0x00000002d1367825 */ /* 0x010fc800078e02f0 */
[----:B0-----:R-:W-:Y:S01]  /*4f00*/  IMAD.WIDE R52, R211, 0x2, R240 ;  /* 0x00000002d3347825 */ /* 0x001fe200078e02f0 */
[----:B------:R0:W4:Y:S01]  /*4f10*/  @!P2 LDG.E.U16 R64, [R54.64] ;  /* 0x000000063640a981 */ /* 0x000122000c1e1500 */
[----:B------:R-:W-:-:S03]  /*4f20*/  IADD3 R242, P1, R116, R119, RZ ;  /* 0x0000007774f27210 */ /* 0x000fc60007f3e0ff */
[----:B------:R1:W4:Y:S04]  /*4f30*/  @!P3 LDG.E.U16 R57, [R52.64] ;  /* 0x000000063439b981 */ /* 0x000328000c1e1500 */
[----:B------:R-:W-:Y:S01]  /*4f40*/  BAR.SYNC.DEFER_BLOCKING 0x0 ;  /* 0x0000000000007b1d */ /* 0x000fe20000010000 */
[----:B------:R-:W-:Y:S01]  /*4f50*/  IMAD.X R243, R117, 0x1, R0, P1 ;  /* 0x0000000175f37824 */ /* 0x000fe200008e0600 */
[----:B0-----:R-:W-:Y:S02]  /*4f60*/  IADD3 R54, P1, R192, R119, RZ ;  /* 0x00000077c0367210 */ /* 0x001fe40007f3e0ff */
[----:B------:R-:W-:-:S03]  /*4f70*/  ISETP.GE.AND P0, PT, R222, UR4, PT ;  /* 0x00000004de007c0c */ /* 0x000fc6000bf06270 */
[----:B------:R-:W-:Y:S01]  /*4f80*/  IMAD.X R55, R191, 0x1, R0, P1 ;  /* 0x00000001bf377824 */ /* 0x000fe200008e0600 */
[----:B-1----:R-:W-:Y:S02]  /*4f90*/  IADD3 R52, P1, R184, R119, RZ ;  /* 0x00000077b8347210 */ /* 0x002fe40007f3e0ff */
[----:B------:R-:W-:-:S03]  /*4fa0*/  PRMT R78, RZ, 0x7610, R78 ;  /* 0x00007610ff4e7816 */ /* 0x000fc6000000004e */
[----:B------:R-:W-:Y:S01]  /*4fb0*/  IMAD.X R53, R183, 0x1, R0, P1 ;  /* 0x00000001b7357824 */ /* 0x000fe200008e0600 */
[----:B------:R-:W-:Y:S02]  /*4fc0*/  PRMT R59, RZ, 0x7610, R59 ;  /* 0x00007610ff3b7816 */ /* 0x000fe4000000003b */
[----:B------:R-:W-:Y:S02]  /*4fd0*/  PRMT R76, RZ, 0x7610, R76 ;  /* 0x00007610ff4c7816 */ /* 0x000fe4000000004c */
[----:B------:R0:W4:Y:S04]  /*4fe0*/  @!P0 LDG.E.U16 R78, [R52.64] ;  /* 0x00000006344e8981 */ /* 0x000128000c1e1500 */
[----:B------:R1:W4:Y:S01]  /*4ff0*/  @!P0 LDG.E.U16 R59, [R242.64] ;  /* 0x00000006f23b8981 */ /* 0x000322000c1e1500 */
[----:B------:R-:W-:-:S03]  /*5000*/  PRMT R80, RZ, 0x7610, R80 ;  /* 0x00007610ff507816 */ /* 0x000fc60000000050 */
[----:B------:R1:W4:Y:S01]  /*5010*/  @!P0 LDG.E.U16 R76, [R54.64] ;  /* 0x00000006364c8981 */ /* 0x000322000c1e1500 */
[----:B0-----:R-:W-:-:S05]  /*5020*/  IADD3 R52, P1, R176, R119, RZ ;  /* 0x00000077b0347210 */ /* 0x001fca0007f3e0ff */
[----:B------:R-:W-:Y:S01]  /*5030*/  IMAD.X R53, R175, 0x1, R0, P1 ;  /* 0x00000001af357824 */ /* 0x000fe200008e0600 */
[-C--:B-1----:R-:W-:Y:S02]  /*5040*/  IADD3 R242, P1, R168, R119.reuse, RZ ;  /* 0x00000077a8f27210 */ /* 0x082fe40007f3e0ff */
[----:B------:R-:W-:Y:S02]  /*5050*/  PRMT R108, RZ, 0x7610, R108 ;  /* 0x00007610ff6c7816 */ /* 0x000fe4000000006c */
[----:B------:R0:W4:Y:S01]  /*5060*/  @!P0 LDG.E.U16 R80, [R52.64] ;  /* 0x0000000634508981 */ /* 0x000122000c1e1500 */
[----:B------:R-:W-:Y:S01]  /*5070*/  IMAD.X R243, R167, 0x1, R0, P1 ;  /* 0x00000001a7f37824 */ /* 0x000fe200008e0600 */
[----:B------:R-:W-:-:S05]  /*5080*/  IADD3 R54, P1, R160, R119, RZ ;  /* 0x00000077a0367210 */ /* 0x000fca0007f3e0ff */
[----:B------:R-:W-:Y:S01]  /*5090*/  IMAD.X R55, R159, 0x1, R0, P1 ;  /* 0x000000019f377824 */ /* 0x000fe200008e0600 */
[-C--:B0-----:R-:W-:Y:S02]  /*50a0*/  IADD3 R52, P1, R152, R119.reuse, RZ ;  /* 0x0000007798347210 */ /* 0x081fe40007f3e0ff */
[----:B------:R-:W-:Y:S02]  /*50b0*/  PRMT R82, RZ, 0x7610, R82 ;  /* 0x00007610ff527816 */ /* 0x000fe40000000052 */
[----:B------:R0:W4:Y:S01]  /*50c0*/  @!P0 LDG.E.U16 R108, [R54.64] ;  /* 0x00000006366c8981 */ /* 0x000122000c1e1500 */
[----:B------:R-:W-:Y:S01]  /*50d0*/  PRMT R110, RZ, 0x7610, R110 ;  /* 0x00007610ff6e7816 */ /* 0x000fe2000000006e */
[----:B------:R-:W-:Y:S02]  /*50e0*/  IMAD.X R53, R151, 0x1, R0, P1 ;  /* 0x0000000197357824 */ /* 0x000fe400008e0600 */
[----:B------:R1:W4:Y:S04]  /*50f0*/  @!P0 LDG.E.U16 R82, [R242.64] ;  /* 0x00000006f2528981 */ /* 0x000328000c1e1500 */
[----:B------:R1:W4:Y:S01]  /*5100*/  @!P0 LDG.E.U16 R110, [R52.64] ;  /* 0x00000006346e8981 */ /* 0x000322000c1e1500 */
[----:B0-----:R-:W-:-:S05]  /*5110*/  IADD3 R54, P1, R144, R119, RZ ;  /* 0x0000007790367210 */ /* 0x001fca0007f3e0ff */
[----:B------:R-:W-:Y:S01]  /*5120*/  IMAD.X R55, R143, 0x1, R0, P1 ;  /* 0x000000018f377824 */ /* 0x000fe200008e0600 */
[----:B-1----:R-:W-:Y:S02]  /*5130*/  PRMT R242, RZ, 0x7610, R242 ;  /* 0x00007610fff27816 */ /* 0x002fe400000000f2 */
[----:B------:R-:W-:Y:S02]  /*5140*/  IADD3 R52, P1, R136, R119, RZ ;  /* 0x0000007788347210 */ /* 0x000fe40007f3e0ff */
[----:B------:R-:W-:Y:S02]  /*5150*/  PRMT R244, RZ, 0x7610, R244 ;  /* 0x00007610fff47816 */ /* 0x000fe400000000f4 */
[----:B------:R0:W4:Y:S01]  /*5160*/  @!P0 LDG.E.U16 R242, [R54.64] ;  /* 0x0000000636f28981 */ /* 0x000122000c1e1500 */
[----:B------:R-:W-:Y:S01]  /*5170*/  IMAD.X R53, R135, 0x1, R0, P1 ;  /* 0x0000000187357824 */ /* 0x000fe200008e0600 */
[----:B------:R-:W-:-:S04]  /*5180*/  PRMT R246, RZ, 0x7610, R246 ;  /* 0x00007610fff67816 */ /* 0x000fc800000000f6 */
[----:B------:R1:W4:Y:S01]  /*5190*/  @!P0 LDG.E.U16 R244, [R52.64] ;  /* 0x0000000634f48981 */ /* 0x000322000c1e1500 */
[----:B0-----:R-:W-:-:S05]  /*51a0*/  IADD3 R54, P1, R128, R119, RZ ;  /* 0x0000007780367210 */ /* 0x001fca0007f3e0ff */
[----:B------:R-:W-:Y:S01]  /*51b0*/  IMAD.X R55, R127, 0x1, R0, P1 ;  /* 0x000000017f377824 */ /* 0x000fe200008e0600 */
[----:B-1----:R-:W-:Y:S02]  /*51c0*/  IADD3 R52, P1, R2, R119, RZ ;  /* 0x0000007702347210 */ /* 0x002fe40007f3e0ff */
[----:B------:R-:W-:Y:S02]  /*51d0*/  PRMT R248, RZ, 0x7610, R248 ;  /* 0x00007610fff87816 */ /* 0x000fe400000000f8 */
[----:B------:R0:W4:Y:S01]  /*51e0*/  @!P0 LDG.E.U16 R246, [R54.64] ;  /* 0x0000000636f68981 */ /* 0x000122000c1e1500 */
[----:B------:R-:W-:Y:S01]  /*51f0*/  IMAD.X R53, R3, 0x1, R0, P1 ;  /* 0x0000000103357824 */ /* 0x000fe200008e0600 */
[----:B------:R-:W-:-:S04]  /*5200*/  PRMT R252, RZ, 0x7610, R252 ;  /* 0x00007610fffc7816 */ /* 0x000fc800000000fc */
[----:B------:R1:W4:Y:S01]  /*5210*/  @!P0 LDG.E.U16 R248, [R52.64] ;  /* 0x0000000634f88981 */ /* 0x000322000c1e1500 */
[----:B0-----:R-:W-:-:S05]  /*5220*/  IADD3 R54, P1, R10, R119, RZ ;  /* 0x000000770a367210 */ /* 0x001fca0007f3e0ff */
[----:B------:R-:W-:Y:S01]  /*5230*/  IMAD.X R55, R11, 0x1, R0, P1 ;  /* 0x000000010b377824 */ /* 0x000fe200008e0600 */
[----:B-1----:R-:W-:-:S04]  /*5240*/  IADD3 R52, P1, R18, R119, RZ ;  /* 0x0000007712347210 */ /* 0x002fc80007f3e0ff */
[----:B------:R0:W4:Y:S01]  /*5250*/  @!P0 LDG.E.U16 R252, [R54.64] ;  /* 0x0000000636fc8981 */ /* 0x000122000c1e1500 */
[----:B------:R-:W-:Y:S01]  /*5260*/  IMAD.X R53, R19, 0x1, R0, P1 ;  /* 0x0000000113357824 */ /* 0x000fe200008e0600 */
[----:B0-----:R-:W-:-:S06]  /*5270*/  PRMT R55, RZ, 0x7610, R55 ;  /* 0x00007610ff377816 */ /* 0x001fcc0000000037 */
[----:B------:R0:W4:Y:S01]  /*5280*/  @!P0 LDG.E.U16 R55, [R52.64] ;  /* 0x0000000634378981 */ /* 0x000122000c1e1500 */
[----:B------:R-:W-:Y:S02]  /*5290*/  PRMT R56, RZ, 0x7610, R56 ;  /* 0x00007610ff387816 */ /* 0x000fe40000000038 */
[----:B0-----:R-:W-:-:S05]  /*52a0*/  IADD3 R52, P1, R26, R119, RZ ;  /* 0x000000771a347210 */ /* 0x001fca0007f3e0ff */
[----:B------:R-:W-:-:S05]  /*52b0*/  IMAD.X R53, R27, 0x1, R0, P1 ;  /* 0x000000011b357824 */ /* 0x000fca00008e0600 */
        /* <DEDUP_REMOVED lines=23> */
[----:B------:R-:W-:Y:S01]  /*5430*/  IMAD.X R53, R173, 0x1, R0, P1 ;  /* 0x00000001ad357824 */ /* 0x000fe200008e0600 */
[----:B--2---:R0:W-:Y:S04]  /*5440*/  STS.U16 [R219+0x4000], R67 ;  /* 0x00400043db007388 */ /* 0x0041e80000000400 */
[----:B------:R1:W2:Y:S01]  /*5450*/  @!P0 LDG.E.U16 R65, [R52.64] ;  /* 0x0000000634418981 */ /* 0x0002a2000c1e1500 */
[----:B0-----:R-:W-:Y:S02]  /*5460*/  PRMT R67, RZ, 0x7610, R67 ;  /* 0x00007610ff437816 */ /* 0x001fe40000000043 */
[----:B-1----:R-:W-:-:S05]  /*5470*/  IADD3 R52, P1, R166, R119, RZ ;  /* 0x00000077a6347210 */ /* 0x002fca0007f3e0ff */
[----:B------:R-:W-:Y:S01]  /*5480*/  IMAD.X R53, R165, 0x1, R0, P1 ;  /* 0x00000001a5357824 */ /* 0x000fe200008e0600 */
[----:B---3--:R0:W-:Y:S04]  /*5490*/  STS.U16 [R219+0x4200], R77 ;  /* 0x0042004ddb007388 */ /* 0x0081e80000000400 */
[----:B------:R1:W3:Y:S01]  /*54a0*/  @!P0 LDG.E.U16 R67, [R52.64] ;  /* 0x0000000634438981 */ /* 0x0002e2000c1e1500 */
[----:B0-----:R-:W-:Y:S02]  /*54b0*/  PRMT R77, RZ, 0x7610, R77 ;  /* 0x00007610ff4d7816 */ /* 0x001fe4000000004d */
[----:B-1----:R-:W-:-:S05]  /*54c0*/  IADD3 R52, P1, R158, R119, RZ ;  /* 0x000000779e347210 */ /* 0x002fca0007f3e0ff */
[----:B------:R-:W-:Y:S01]  /*54d0*/  IMAD.X R53, R157, 0x1, R0, P1 ;  /* 0x000000019d357824 */ /* 0x000fe200008e0600 */
[----:B-----5:R0:W-:Y:S04]  /*54e0*/  STS.U16 [R219+0x4400], R79 ;  /* 0x0044004fdb007388 */ /* 0x0201e80000000400 */
[----:B------:R1:W5:Y:S01]  /*54f0*/  @!P0 LDG.E.U16 R77, [R52.64] ;  /* 0x00000006344d8981 */ /* 0x000362000c1e1500 */
[----:B0-----:R-:W-:Y:S02]  /*5500*/  PRMT R79, RZ, 0x7610, R79 ;  /* 0x00007610ff4f7816 */ /* 0x001fe4000000004f */
[----:B-1----:R-:W-:-:S05]  /*5510*/  IADD3 R52, P1, R150, R119, RZ ;  /* 0x0000007796347210 */ /* 0x002fca0007f3e0ff */
[----:B------:R-:W-:Y:S01]  /*5520*/  IMAD.X R53, R149, 0x1, R0, P1 ;  /* 0x0000000195357824 */ /* 0x000fe200008e0600 */
[----:B------:R0:W-:Y:S04]  /*5530*/  STS.U16 [R219+0x4600], R81 ;  /* 0x00460051db007388 */ /* 0x0001e80000000400 */
[----:B------:R1:W2:Y:S01]  /*5540*/  @!P0 LDG.E.U16 R79, [R52.64] ;  /* 0x00000006344f8981 */ /* 0x0002a2000c1e1500 */
        /* <DEDUP_REMOVED lines=17> */
[----:B------:R-:W-:-:S05]  /*5660*/  IMAD.X R53, R5, 0x1, R0, P1 ;  /* 0x0000000105357824 */ /* 0x000fca00008e0600 */
[----:B------:R0:W2:Y:S01]  /*5670*/  @!P0 LDG.E.U16 R111, [R52.64] ;  /* 0x00000006346f8981 */ /* 0x0000a2000c1e1500 */
[----:B------:R-:W-:Y:S02]  /*5680*/  PRMT R243, RZ, 0x7610, R243 ;  /* 0x00007610fff37816 */ /* 0x000fe400000000f3 */
[----:B0-----:R-:W-:-:S05]  /*5690*/  IADD3 R52, P1, R12, R119, RZ ;  /* 0x000000770c347210 */ /* 0x001fca0007f3e0ff */
[----:B------:R-:W-:Y:S01]  /*56a0*/  IMAD.X R53, R13, 0x1, R0, P1 ;  /* 0x000000010d357824 */ /* 0x000fe200008e0600 */
[----:B------:R-:W-:Y:S04]  /*56b0*/  STS.U16 [R219+0x4e00], R66 ;  /* 0x004e0042db007388 */ /* 0x000fe80000000400 */
[----:B------:R0:W2:Y:S04]  /*56c0*/  @!P0 LDG.E.U16 R243, [R52.64] ;  /* 0x0000000634f38981 */ /* 0x0000a8000c1e1500 */
[----:B------:R1:W-:Y:S01]  /*56d0*/  STS.U16 [R218+0x4100], R245 ;  /* 0x004100f5da007388 */ /* 0x0003e20000000400 */
[----:B0-----:R-:W-:-:S02]  /*56e0*/  IADD3 R52, P1, R20, R119, RZ ;  /* 0x0000007714347210 */ /* 0x001fc40007f3e0ff */
[----:B-1----:R-:W-:-:S03]  /*56f0*/  PRMT R245, RZ, 0x7610, R245 ;  /* 0x00007610fff57816 */ /* 0x002fc600000000f5 */
        /* <DEDUP_REMOVED lines=26> */
[----:B----4-:R0:W-:Y:S04]  /*58a0*/  STS.U16 [R218+0x4d00], R64 ;  /* 0x004d0040da007388 */ /* 0x0101e80000000400 */
[----:B------:R1:W4:Y:S01]  /*58b0*/  @!P0 LDG.E.U16 R62, [R52.64] ;  /* 0x00000006343e8981 */ /* 0x000322000c1e1500 */
        /* <DEDUP_REMOVED lines=9> */
[----:B------:R1:W-:Y:S01]  /*5950*/  STS.U16 [R219], R76 ;  /* 0x0000004cdb007388 */ /* 0x0003e20000000400 */
        /* <DEDUP_REMOVED lines=9> */
[----:B------:R1:W3:Y:S01]  /*59f0*/  @!P0 LDG.E.U16 R78, [R52.64] ;  /* 0x00000006344e8981 */ /* 0x0002e2000c1e1500 */
[----:B0-----:R-:W-:Y:S02]  /*5a00*/  PRMT R80, RZ, 0x7610, R80 ;  /* 0x00007610ff507816 */ /* 0x001fe40000000050 */
[----:B-1----:R-:W-:-:S05]  /*5a10*/  IADD3 R52, P1, R148, R119, RZ ;  /* 0x0000007794347210 */ /* 0x002fca0007f3e0ff */
[----:B------:R-:W-:Y:S01]  /*5a20*/  IMAD.X R53, R147, 0x1, R0, P1 ;  /* 0x0000000193357824 */ /* 0x000fe200008e0600 */
[----:B------:R0:W-:Y:S04]  /*5a30*/  STS.U16 [R219+0xc00], R82 ;  /* 0x000c0052db007388 */ /* 0x0001e80000000400 */
[----:B------:R1:W4:Y:S01]  /*5a40*/  @!P0 LDG.E.U16 R80, [R52.64] ;  /* 0x0000000634508981 */ /* 0x000322000c1e1500 */
        /* <DEDUP_REMOVED lines=27> */
[----:B------:R-:W-:-:S05]  /*5c00*/  IMAD.X R53, R23, 0x1, R0, P1 ;  /* 0x0000000117357824 */ /* 0x000fca00008e0600 */
[----:B------:R0:W4:Y:S04]  /*5c10*/  @!P0 LDG.E.U16 R246, [R52.64] ;  /* 0x0000000634f68981 */ /* 0x000128000c1e1500 */
[----:B------:R1:W-:Y:S01]  /*5c20*/  STS.U16 [R219+0x3000], R56 ;  /* 0x00300038db007388 */ /* 0x0003e20000000400 */
[----:B0-----:R-:W-:-:S05]  /*5c30*/  IADD3 R52, P1, R30, R119, RZ ;  /* 0x000000771e347210 */ /* 0x001fca0007f3e0ff */
[--C-:B------:R-:W-:Y:S01]  /*5c40*/  IMAD.X R53, R31, 0x1, R0.reuse, P1 ;  /* 0x000000011f357824 */ /* 0x100fe200008e0600 */
[----:B-1----:R-:W-:Y:S01]  /*5c50*/  IADD3 R56, P1, R38, R119, RZ ;  /* 0x0000007726387210 */ /* 0x002fe20007f3e0ff */
[----:B------:R0:W-:Y:S04]  /*5c60*/  STS.U16 [R219+0x2400], R248 ;  /* 0x002400f8db007388 */ /* 0x0001e80000000400 */
[----:B------:R-:W-:Y:S01]  /*5c70*/  IMAD.X R57, R39, 0x1, R0, P1 ;  /* 0x0000000127397824 */ /* 0x000fe200008e0600 */
[----:B------:R1:W-:Y:S01]  /*5c80*/  STS.U16 [R219+0x3400], R54 ;  /* 0x00340036db007388 */ /* 0x0003e20000000400 */
[----:B0-----:R-:W-:-:S03]  /*5c90*/  PRMT R248, RZ, 0x7610, R248 ;  /* 0x00007610fff87816 */ /* 0x001fc600000000f8 */
[----:B------:R0:W-:Y:S01]  /*5ca0*/  STS.U16 [R219+0x2800], R252 ;  /* 0x002800fcdb007388 */ /* 0x0001e20000000400 */
[----:B-1----:R-:W-:-:S03]  /*5cb0*/  IADD3 R54, P1, R46, R119, RZ ;  /* 0x000000772e367210 */ /* 0x002fc60007f3e0ff */
[----:B------:R1:W-:Y:S04]  /*5cc0*/  STS.U16 [R219+0x2c00], R55 ;  /* 0x002c0037db007388 */ /* 0x0003e80000000400 */
[----:B------:R5:W4:Y:S01]  /*5cd0*/  @!P0 LDG.E.U16 R248, [R52.64] ;  /* 0x0000000634f88981 */ /* 0x000b22000c1e1500 */
[----:B0-----:R-:W-:Y:S01]  /*5ce0*/  PRMT R252, RZ, 0x7610, R252 ;  /* 0x00007610fffc7816 */ /* 0x001fe200000000fc */
[----:B-1----:R-:W-:-:S05]  /*5cf0*/  IMAD.X R55, R47, 0x1, R0, P1 ;  /* 0x000000012f377824 */ /* 0x002fca00008e0600 */
[----:B------:R0:W4:Y:S01]  /*5d00*/  @!P0 LDG.E.U16 R252, [R56.64] ;  /* 0x0000000638fc8981 */ /* 0x000122000c1e1500 */
[----:B-----5:R-:W-:-:S05]  /*5d10*/  IADD3 R52, P1, R114, R119, RZ ;  /* 0x0000007772347210 */ /* 0x020fca0007f3e0ff */
[----:B------:R-:W-:Y:S01]  /*5d20*/  IMAD.X R53, R115, 0x1, R0, P1 ;  /* 0x0000000173357824 */ /* 0x000fe200008e0600 */
[----:B0-----:R-:W-:Y:S02]  /*5d30*/  PRMT R56, RZ, 0x7610, R56 ;  /* 0x00007610ff387816 */ /* 0x001fe40000000038 */
[----:B------:R-:W-:-:S04]  /*5d40*/  PRMT R57, RZ, 0x7610, R57 ;  /* 0x00007610ff397816 */ /* 0x000fc80000000039 */
[----:B------:R0:W5:Y:S04]  /*5d50*/  @!P0 LDG.E.U16 R56, [R52.64] ;  /* 0x0000000634388981 */ /* 0x000168000c1e1500 */
[----:B------:R1:W4:Y:S01]  /*5d60*/  @!P0 LDG.E.U16 R57, [R54.64] ;  /* 0x0000000636398981 */ /* 0x000322000c1e1500 */
[----:B0-----:R-:W-:-:S03]  /*5d70*/  IADD3 R52, P1, R186, R119, RZ ;  /* 0x00000077ba347210 */ /* 0x001fc60007f3e0ff */
[----:B------:R0:W-:Y:S02]  /*5d80*/  STS.U16 [R219+0x3c00], R58 ;  /* 0x003c003adb007388 */ /* 0x0001e40000000400 */
[----:B------:R-:W-:Y:S01]  /*5d90*/  IMAD.X R53, R185, 0x1, R0, P1 ;  /* 0x00000001b9357824 */ /* 0x000fe200008e0600 */
[----:B-1----:R-:W-:Y:S01]  /*5da0*/  IADD3 R54, P1, R178, R119, RZ ;  /* 0x00000077b2367210 */ /* 0x002fe20007f3e0ff */
[----:B------:R1:W-:Y:S01]  /*5db0*/  STS.U16 [R219+0x3800], R250 ;  /* 0x003800fadb007388 */ /* 0x0003e20000000400 */
[----:B0-----:R-:W-:-:S03]  /*5dc0*/  PRMT R58, RZ, 0x7610, R58 ;  /* 0x00007610ff3a7816 */ /* 0x001fc6000000003a */
[----:B------:R-:W-:Y:S01]  /*5dd0*/  IMAD.X R55, R177, 0x1, R0, P1 ;  /* 0x00000001b1377824 */ /* 0x000fe200008e0600 */
[----:B-1----:R-:W-:Y:S02]  /*5de0*/  PRMT R250, RZ, 0x7610, R250 ;  /* 0x00007610fffa7816 */ /* 0x002fe400000000fa */
[----:B------:R0:W5:Y:S04]  /*5df0*/  @!P0 LDG.E.U16 R58, [R52.64] ;  /* 0x00000006343a8981 */ /* 0x000168000c1e1500 */
[----:B------:R1:W5:Y:S01]  /*5e00*/  @!P0 LDG.E.U16 R250, [R54.64] ;  /* 0x0000000636fa8981 */ /* 0x000362000c1e1500 */
[----:B0-----:R-:W-:Y:S02]  /*5e10*/  IADD3 R52, P1, R170, R119, RZ ;  /* 0x00000077aa347210 */ /* 0x001fe40007f3e0ff */
[----:B-1----:R-:W-:-:S03]  /*5e20*/  PRMT R55, RZ, 0x7610, R55 ;  /* 0x00007610ff377816 */ /* 0x002fc60000000037 */
[----:B------:R-:W-:Y:S01]  /*5e30*/  IMAD.X R53, R169, 0x1, R0, P1 ;  /* 0x00000001a9357824 */ /* 0x000fe200008e0600 */
[----:B------:R0:W-:Y:S04]  /*5e40*/  STS.U16 [R218+0x100], R61 ;  /* 0x0001003dda007388 */ /* 0x0001e80000000400 */
[----:B------:R1:W5:Y:S01]  /*5e50*/  @!P0 LDG.E.U16 R55, [R52.64] ;  /* 0x0000000634378981 */ /* 0x000362000c1e1500 */
[----:B0-----:R-:W-:Y:S02]  /*5e60*/  PRMT R61, RZ, 0x7610, R61 ;  /* 0x00007610ff3d7816 */ /* 0x001fe4000000003d */
[----:B-1----:R-:W-:-:S05]  /*5e70*/  IADD3 R52, P1, R162, R119, RZ ;  /* 0x00000077a2347210 */ /* 0x002fca0007f3e0ff */
[----:B------:R-:W-:Y:S01]  /*5e80*/  IMAD.X R53, R161, 0x1, R0, P1 ;  /* 0x00000001a1357824 */ /* 0x000fe200008e0600 */
[----:B------:R0:W-:Y:S04]  /*5e90*/  STS.U16 [R218+0x500], R63 ;  /* 0x0005003fda007388 */ /* 0x0001e80000000400 */
[----:B------:R1:W5:Y:S01]  /*5ea0*/  @!P0 LDG.E.U16 R61, [R52.64] ;  /* 0x00000006343d8981 */ /* 0x000362000c1e1500 */
[----:B0-----:R-:W-:Y:S02]  /*5eb0*/  PRMT R63, RZ, 0x7610, R63 ;  /* 0x00007610ff3f7816 */ /* 0x001fe4000000003f */
[----:B-1----:R-:W-:-:S05]  /*5ec0*/  IADD3 R52, P1, R154, R119, RZ ;  /* 0x000000779a347210 */ /* 0x002fca0007f3e0ff */
        /* <DEDUP_REMOVED lines=10> */
[----:B------:R-:W-:-:S05]  /*5f70*/  IMAD.X R53, R137, 0x1, R0, P1 ;  /* 0x0000000189357824 */ /* 0x000fca00008e0600 */
[----:B------:R0:W3:Y:S01]  /*5f80*/  @!P0 LDG.E.U16 R67, [R52.64] ;  /* 0x0000000634438981 */ /* 0x0000e2000c1e1500 */
[----:B------:R-:W-:Y:S02]  /*5f90*/  PRMT R54, RZ, 0x7610, R54 ;  /* 0x00007610ff367816 */ /* 0x000fe40000000036 */
[----:B0-----:R-:W-:-:S05]  /*5fa0*/  IADD3 R52, P1, R130, R119, RZ ;  /* 0x0000007782347210 */ /* 0x001fca0007f3e0ff */
[----:B------:R-:W-:Y:S01]  /*5fb0*/  IMAD.X R53, R129, 0x1, R0, P1 ;  /* 0x0000000181357824 */ /* 0x000fe200008e0600 */
[----:B------:R0:W-:Y:S04]  /*5fc0*/  STS.U16 [R218+0x1100], R77 ;  /* 0x0011004dda007388 */ /* 0x0001e80000000400 */
[----:B------:R1:W3:Y:S01]  /*5fd0*/  @!P0 LDG.E.U16 R54, [R52.64] ;  /* 0x0000000634368981 */ /* 0x0002e2000c1e1500 */
        /* <DEDUP_REMOVED lines=32> */
[----:B------:R-:W-:-:S05]  /*61e0*/  IMAD.X R53, R49, 0x1, R0, P1 ;  /* 0x0000000131357824 */ /* 0x000fca00008e0600 */
[----:B------:R-:W3:Y:S04]  /*61f0*/  @!P0 LDG.E.U16 R245, [R52.64] ;  /* 0x0000000634f58981 */ /* 0x000ee8000c1e1500 */
[----:B------:R-:W-:Y:S04]  /*6200*/  STS.U16 [R218+0x1500], R79 ;  /* 0x0015004fda007388 */ /* 0x000fe80000000400 */
[----:B------:R-:W-:Y:S04]  /*6210*/  STS.U16 [R218+0x3100], R247 ;  /* 0x003100f7da007388 */ /* 0x000fe80000000400 */
[----:B------:R-:W-:Y:S04]  /*6220*/  STS.U16 [R218+0x3500], R249 ;  /* 0x003500f9da007388 */ /* 0x000fe80000000400 */
[----:B------:R-:W-:Y:S04]  /*6230*/  STS.U16 [R218+0x3900], R251 ;  /* 0x003900fbda007388 */ /* 0x000fe80000000400 */
[----:B------:R-:W-:Y:S04]  /*6240*/  STS.U16 [R218+0x3d00], R60 ;  /* 0x003d003cda007388 */ /* 0x000fe80000000400 */
[----:B----4-:R-:W-:Y:S04]  /*6250*/  STS.U16 [R217+0x200], R62 ;  /* 0x0002003ed9007388 */ /* 0x010fe80000000400 */
[----:B------:R-:W-:Y:S04]  /*6260*/  STS.U16 [R217+0x600], R64 ;  /* 0x00060040d9007388 */ /* 0x000fe80000000400 */
        /* <DEDUP_REMOVED lines=13> */
[----:B-----5:R-:W-:Y:S04]  /*6340*/  STS.U16 [R217+0x3e00], R56 ;  /* 0x003e0038d9007388 */ /* 0x020fe80000000400 */
[----:B------:R-:W-:Y:S04]  /*6350*/  STS.U16 [R216+0x3f00], R59 ;  /* 0x003f003bd8007388 */ /* 0x000fe80000000400 */
[----:B------:R-:W-:Y:S04]  /*6360*/  STS.U16 [R216+0x300], R58 ;  /* 0x0003003ad8007388 */ /* 0x000fe80000000400 */
[----:B------:R-:W-:Y:S04]  /*6370*/  STS.U16 [R216+0x700], R250 ;  /* 0x000700fad8007388 */ /* 0x000fe80000000400 */
[----:B------:R-:W-:Y:S04]  /*6380*/  STS.U16 [R216+0xb00], R55 ;  /* 0x000b0037d8007388 */ /* 0x000fe80000000400 */
[----:B------:R-:W-:Y:S04]  /*6390*/  STS.U16 [R216+0xf00], R61 ;  /* 0x000f003dd8007388 */ /* 0x000fe80000000400 */
[----:B--2---:R-:W-:Y:S04]  /*63a0*/  STS.U16 [R216+0x1300], R63 ;  /* 0x0013003fd8007388 */ /* 0x004fe80000000400 */
[----:B---3--:R-:W-:Y:S04]  /*63b0*/  STS.U16 [R216+0x1700], R65 ;  /* 0x00170041d8007388 */ /* 0x008fe80000000400 */
        /* <DEDUP_REMOVED lines=9> */
[----:B------:R-:W-:Y:S06]  /*6450*/  BAR.SYNC.DEFER_BLOCKING 0x0 ;  /* 0x0000000000007b1d */ /* 0x000fec0000010000 */
[----:B------:R-:W-:Y:S04]  /*6460*/  LDSM.16.MT88.4 R76, [R215+0x4000] ;  /* 0x00400000d74c783b */ /* 0x000fe80000004200 */
[----:B------:R-:W0:Y:S04]  /*6470*/  LDSM.16.M88.4 R64, [R213] ;  /* 0x00000000d540783b */ /* 0x000e280000000200 */
[----:B------:R-:W1:Y:S04]  /*6480*/  LDSM.16.M88.4 R60, [R213+0x1000] ;  /* 0x00100000d53c783b */ /* 0x000e680000000200 */
[----:B------:R-:W2:Y:S04]  /*6490*/  LDSM.16.M88.4 R56, [R213+0x2000] ;  /* 0x00200000d538783b */ /* 0x000ea80000000200 */
[----:B------:R-:W3:Y:S04]  /*64a0*/  LDSM.16.M88.4 R52, [R213+0x3000] ;  /* 0x00300000d534783b */ /* 0x000ee80000000200 */
[----:B------:R-:W4:Y:S04]  /*64b0*/  LDSM.16.MT88.4 R108, [R214+0x4000] ;  /* 0x00400000d66c783b */ /* 0x000f280000004200 */
[----:B------:R-:W5:Y:S01]  /*64c0*/  LDSM.16.MT88.4 R80, [R215+0x4400] ;  /* 0x00440000d750783b */ /* 0x000f620000004200 */
[C---:B0-----:R-:W-:Y:S08]  /*64d0*/  HMMA.16816.F32.BF16 R92, R76.reuse, R64, R92 ;  /* 0x000000404c5c723c */ /* 0x041ff0000004185c */
[C---:B-1----:R-:W-:Y:S08]  /*64e0*/  HMMA.16816.F32.BF16 R84, R76.reuse, R60, R84 ;  /* 0x0000003c4c54723c */ /* 0x042ff00000041854 */
[C---:B--2---:R-:W-:Y:S08]  /*64f0*/  HMMA.16816.F32.BF16 R72, R76.reuse, R56, R72 ;  /* 0x000000384c48723c */ /* 0x044ff00000041848 */
[----:B---3--:R-:W-:Y:S01]  /*6500*/  HMMA.16816.F32.BF16 R68, R76, R52, R68 ;  /* 0x000000344c44723c */ /* 0x008fe20000041844 */
[----:B------:R-:W0:Y:S07]  /*6510*/  LDSM.16.MT88.4 R76, [R214+0x4400] ;  /* 0x00440000d64c783b */ /* 0x000e2e0000004200 */
[C---:B----4-:R-:W-:Y:S08]  /*6520*/  HMMA.16816.F32.BF16 R88, R108.reuse, R64, R88 ;  /* 0x000000406c58723c */ /* 0x050ff00000041858 */
[C---:B------:R-:W-:Y:S08]  /*6530*/  HMMA.16816.F32.BF16 R96, R108.reuse, R60, R96 ;  /* 0x0000003c6c60723c */ /* 0x040ff00000041860 */
[C---:B------:R-:W-:Y:S08]  /*6540*/  HMMA.16816.F32.BF16 R100, R108.reuse, R56, R100 ;  /* 0x000000386c64723c */ /* 0x040ff00000041864 */
[----:B------:R-:W-:Y:S01]  /*6550*/  HMMA.16816.F32.BF16 R104, R108, R52, R104 ;  /* 0x000000346c68723c */ /* 0x000fe20000041868 */
[----:B------:R-:W-:Y:S07]  /*6560*/  LDSM.16.MT88.4 R108, [R214+0x4800] ;  /* 0x00480000d66c783b */ /* 0x000fee0000004200 */
[C---:B-----5:R-:W-:Y:S08]  /*6570*/  HMMA.16816.F32.BF16 R92, R80.reuse, R66, R92 ;  /* 0x00000042505c723c */ /* 0x060ff0000004185c */
[C---:B------:R-:W-:Y:S08]  /*6580*/  HMMA.16816.F32.BF16 R84, R80.reuse, R62, R84 ;  /* 0x0000003e5054723c */ /* 0x040ff00000041854 */
[----:B------:R-:W-:Y:S08]  /*6590*/  HMMA.16816.F32.BF16 R68, R80, R54, R68 ;  /* 0x000000365044723c */ /* 0x000ff00000041844 */
[----:B0-----:R-:W-:Y:S08]  /*65a0*/  HMMA.16816.F32.BF16 R88, R76, R66, R88 ;  /* 0x000000424c58723c */ /* 0x001ff00000041858 */
[----:B------:R-:W-:Y:S01]  /*65b0*/  HMMA.16816.F32.BF16 R72, R80, R58, R72 ;  /* 0x0000003a5048723c */ /* 0x000fe20000041848 */
[----:B------:R-:W-:Y:S07]  /*65c0*/  LDSM.16.MT88.4 R80, [R215+0x4800] ;  /* 0x00480000d750783b */ /* 0x000fee0000004200 */
[C---:B------:R-:W-:Y:S01]  /*65d0*/  HMMA.16816.F32.BF16 R60, R76.reuse, R62, R96 ;  /* 0x0000003e4c3c723c */ /* 0x040fe20000041860 */
[----:B------:R-:W0:Y:S07]  /*65e0*/  LDSM.16.M88.4 R96, [R212+0x1000] ;  /* 0x00100000d460783b */ /* 0x000e2e0000000200 */
[C---:B------:R-:W-:Y:S01]  /*65f0*/  HMMA.16816.F32.BF16 R64, R76.reuse, R58, R100 ;  /* 0x0000003a4c40723c */ /* 0x040fe20000041864 */
[----:B------:R-:W1:Y:S04]  /*6600*/  LDSM.16.M88.4 R56, [R212] ;  /* 0x00000000d438783b */ /* 0x000e680000000200 */
[----:B------:R-:W2:Y:S03]  /*6610*/  LDSM.16.M88.4 R100, [R212+0x2000] ;  /* 0x00200000d464783b */ /* 0x000ea60000000200 */
[----:B------:R-:W-:Y:S01]  /*6620*/  HMMA.16816.F32.BF16 R52, R76, R54, R104 ;  /* 0x000000364c34723c */ /* 0x000fe20000041868 */
[----:B------:R-:W3:Y:S06]  /*6630*/  LDSM.16.M88.4 R104, [R212+0x3000] ;  /* 0x00300000d468783b */ /* 0x000eec0000000200 */
[----:B------:R-:W-:-:S02]  /*6640*/  IMAD.MOV.U32 R76, RZ, RZ, R122 ;  /* 0x000000ffff4c7224 */ /* 0x000fc400078e007a */
[----:B------:R-:W-:-:S04]  /*6650*/  IMAD.MOV.U32 R77, RZ, RZ, R121 ;  /* 0x000000ffff4d7224 */ /* 0x000fc800078e0079 */
[----:B------:R-:W-:-:S04]  /*6660*/  IMAD.WIDE R76, R194, 0x2, R76 ;  /* 0x00000002c24c7825 */ /* 0x000fc800078e024c */
[----:B------:R-:W-:Y:S01]  /*6670*/  IMAD.MOV.U32 R122, RZ, RZ, R76 ;  /* 0x000000ffff7a7224 */ /* 0x000fe200078e004c */
[C---:B0-----:R-:W-:Y:S08]  /*6680*/  HMMA.16816.F32.BF16 R84, R80.reuse, R96, R84 ;  /* 0x000000605054723c */ /* 0x041ff00000041854 */
[C---:B-1----:R-:W-:Y:S08]  /*6690*/  HMMA.16816.F32.BF16 R92, R80.reuse, R56, R92 ;  /* 0x00000038505c723c */ /* 0x042ff0000004185c */
[C---:B--2---:R-:W-:Y:S08]  /*66a0*/  HMMA.16816.F32.BF16 R72, R80.reuse, R100, R72 ;  /* 0x000000645048723c */ /* 0x044ff00000041848 */
[----:B---3--:R-:W-:Y:S07]  /*66b0*/  HMMA.16816.F32.BF16 R68, R80, R104, R68 ;  /* 0x000000685044723c */ /* 0x008fee0000041844 */
[----:B------:R-:W-:-:S02]  /*66c0*/  IMAD.MOV.U32 R80, RZ, RZ, R124 ;  /* 0x000000ffff507224 */ /* 0x000fc400078e007c */
[----:B------:R-:W-:Y:S02]  /*66d0*/  IMAD.MOV.U32 R124, RZ, RZ, R126 ;  /* 0x000000ffff7c7224 */ /* 0x000fe400078e007e */
[----:B------:R-:W-:Y:S02]  /*66e0*/  IMAD.MOV.U32 R126, RZ, RZ, R128 ;  /* 0x000000ffff7e7224 */ /* 0x000fe400078e0080 */
[----:B------:R-:W-:-:S04]  /*66f0*/  IMAD.WIDE R78, R194, 0x2, R124 ;  /* 0x00000002c24e7825 */ /* 0x000fc800078e027c */
[----:B------:R-:W-:Y:S02]  /*6700*/  IMAD.MOV.U32 R121, RZ, RZ, R77 ;  /* 0x000000ffff797224 */ /* 0x000fe400078e004d */
[----:B------:R-:W-:-:S04]  /*6710*/  IMAD.WIDE R76, R194, 0x2, R126 ;  /* 0x00000002c24c7825 */ /* 0x000fc800078e027e */
[----:B------:R-:W-:Y:S02]  /*6720*/  IMAD.MOV.U32 R126, RZ, RZ, R78 ;  /* 0x000000ffff7e7224 */ /* 0x000fe400078e004e */
[----:B------:R-:W-:Y:S02]  /*6730*/  IMAD.MOV.U32 R78, RZ, RZ, R130 ;  /* 0x000000ffff4e7224 */ /* 0x000fe400078e0082 */
[----:B------:R-:W-:Y:S02]  /*6740*/  IMAD.MOV.U32 R125, RZ, RZ, R79 ;  /* 0x000000ffff7d7224 */ /* 0x000fe400078e004f */
[----:B------:R-:W-:Y:S02]  /*6750*/  IMAD.MOV.U32 R130, RZ, RZ, R132 ;  /* 0x000000ffff827224 */ /* 0x000fe400078e0084 */
[----:B------:R-:W-:Y:S02]  /*6760*/  IMAD.MOV.U32 R79, RZ, RZ, R129 ;  /* 0x000000ffff4f7224 */ /* 0x000fe400078e0081 */
[----:B------:R-:W-:Y:S01]  /*6770*/  IMAD.MOV.U32 R132, RZ, RZ, R134 ;  /* 0x000000ffff847224 */ /* 0x000fe200078e0086 */
[----:B------:R-:W-:Y:S01]  /*6780*/  HMMA.16816.F32.BF16 R88, R108, R56, R88 ;  /* 0x000000386c58723c */ /* 0x000fe20000041858 */
[----:B------:R-:W-:-:S02]  /*6790*/  IMAD.MOV.U32 R128, RZ, RZ, R76 ;  /* 0x000000ffff807224 */ /* 0x000fc400078e004c */
[----:B------:R-:W-:Y:S02]  /*67a0*/  IMAD.MOV.U32 R127, RZ, RZ, R77 ;  /* 0x000000ffff7f7224 */ /* 0x000fe400078e004d */
[----:B------:R-:W-:-:S04]  /*67b0*/  IMAD.WIDE R78, R194, 0x2, R78 ;  /* 0x00000002c24e7825 */ /* 0x000fc800078e024e */
[----:B------:R-:W-:-:S04]  /*67c0*/  IMAD.WIDE R76, R194, 0x2, R130 ;  /* 0x00000002c24c7825 */ /* 0x000fc800078e0282 */
[----:B------:R-:W-:-:S04]  /*67d0*/  IMAD.WIDE R56, R194, 0x2, R132 ;  /* 0x00000002c2387825 */ /* 0x000fc800078e0284 */
        /* <DEDUP_REMOVED lines=8> */
[----:B------:R-:W-:Y:S02]  /*6860*/  IMAD.MOV.U32 R56, RZ, RZ, R136 ;  /* 0x000000ffff387224 */ /* 0x000fe400078e0088 */
[----:B------:R-:W-:Y:S02]  /*6870*/  IMAD.MOV.U32 R57, RZ, RZ, R135 ;  /* 0x000000ffff397224 */ /* 0x000fe400078e0087 */
[----:B------:R-:W-:Y:S02]  /*6880*/  IMAD.MOV.U32 R60, RZ, RZ, R138 ;  /* 0x000000ffff3c7224 */ /* 0x000fe400078e008a */
[----:B------:R-:W-:Y:S02]  /*6890*/  IMAD.MOV.U32 R61, RZ, RZ, R137 ;  /* 0x000000ffff3d7224 */ /* 0x000fe400078e0089 */
[----:B------:R-:W-:-:S04]  /*68a0*/  IMAD.WIDE R80, R194, 0x2, R80 ;  /* 0x00000002c2507825 */ /* 0x000fc800078e0250 */
[----:B------:R-:W-:-:S04]  /*68b0*/  IMAD.WIDE R136, R194, 0x2, R56 ;  /* 0x00000002c2887825 */ /* 0x000fc800078e0238 */
[----:B------:R-:W-:Y:S02]  /*68c0*/  IMAD.MOV.U32 R138, RZ, RZ, R140 ;  /* 0x000000ffff8a7224 */ /* 0x000fe400078e008c */
[----:B------:R-:W-:-:S04]  /*68d0*/  IMAD.WIDE R60, R194, 0x2, R60 ;  /* 0x00000002c23c7825 */ /* 0x000fc800078e023c */
[----:B------:R-:W-:Y:S02]  /*68e0*/  IMAD.MOV.U32 R62, RZ, RZ, R142 ;  /* 0x000000ffff3e7224 */ /* 0x000fe400078e008e */
[----:B------:R-:W-:Y:S02]  /*68f0*/  IMAD.MOV.U32 R142, RZ, RZ, R144 ;  /* 0x000000ffff8e7224 */ /* 0x000fe400078e0090 */
[----:B------:R-:W-:-:S04]  /*6900*/  IMAD.WIDE R56, R194, 0x2, R138 ;  /* 0x00000002c2387825 */ /* 0x000fc800078e028a */
[----:B------:R-:W-:Y:S02]  /*6910*/  IMAD.MOV.U32 R135, RZ, RZ, R137 ;  /* 0x000000ffff877224 */ /* 0x000fe400078e0089 */
[----:B------:R-:W-:Y:S02]  /*6920*/  IMAD.MOV.U32 R124, RZ, RZ, R80 ;  /* 0x000000ffff7c7224 */ /* 0x000fe400078e0050 */
[----:B------:R-:W-:Y:S02]  /*6930*/  IMAD.MOV.U32 R123, RZ, RZ, R81 ;  /* 0x000000ffff7b7224 */ /* 0x000fe400078e0051 */
[----:B------:R-:W-:Y:S01]  /*6940*/  IMAD.MOV.U32 R138, RZ, RZ, R60 ;  /* 0x000000ffff8a7224 */ /* 0x000fe200078e003c */
[----:B------:R-:W0:Y:S01]  /*6950*/  LDSM.16.MT88.4 R80, [R215+0x4c00] ;  /* 0x004c0000d750783b */ /* 0x000e220000004200 */
[----:B------:R-:W-:Y:S02]  /*6960*/  IMAD.MOV.U32 R137, RZ, RZ, R61 ;  /* 0x000000ffff897224 */ /* 0x000fe400078e003d */
[----:B------:R-:W-:-:S02]  /*6970*/  IMAD.MOV.U32 R144, RZ, RZ, R146 ;  /* 0x000000ffff907224 */ /* 0x000fc400078e0092 */
[----:B------:R-:W-:-:S04]  /*6980*/  IMAD.WIDE R60, R194, 0x2, R142 ;  /* 0x00000002c23c7825 */ /* 0x000fc800078e028e */
[----:B------:R-:W-:Y:S02]  /*6990*/  IMAD.MOV.U32 R140, RZ, RZ, R56 ;  /* 0x000000ffff8c7224 */ /* 0x000fe400078e0038 */
[----:B------:R-:W-:Y:S02]  /*69a0*/  IMAD.MOV.U32 R139, RZ, RZ, R57 ;  /* 0x000000ffff8b7224 */ /* 0x000fe400078e0039 */
[----:B------:R-:W-:-:S04]  /*69b0*/  IMAD.WIDE R56, R194, 0x2, R144 ;  /* 0x00000002c2387825 */ /* 0x000fc800078e0290 */
        /* <DEDUP_REMOVED lines=8> */
[----:B------:R-:W-:Y:S02]  /*6a40*/  IMAD.MOV.U32 R145, RZ, RZ, R57 ;  /* 0x000000ffff917224 */ /* 0x000fe400078e0039 */
[----:B------:R-:W-:Y:S02]  /*6a50*/  IMAD.MOV.U32 R57, RZ, RZ, R151 ;  /* 0x000000ffff397224 */ /* 0x000fe400078e0097 */
[----:B------:R-:W-:-:S04]  /*6a60*/  IMAD.WIDE R150, R194, 0x2, R148 ;  /* 0x00000002c2967825 */ /* 0x000fc800078e0294 */
[----:B------:R-:W-:Y:S02]  /*6a70*/  IMAD.MOV.U32 R142, RZ, RZ, R62 ;  /* 0x000000ffff8e7224 */ /* 0x000fe400078e003e */
[----:B------:R-:W-:Y:S02]  /*6a80*/  IMAD.MOV.U32 R141, RZ, RZ, R63 ;  /* 0x000000ffff8d7224 */ /* 0x000fe400078e003f */
[----:B------:R-:W-:Y:S02]  /*6a90*/  IMAD.MOV.U32 R148, RZ, RZ, R60 ;  /* 0x000000ffff947224 */ /* 0x000fe400078e003c */
[----:B------:R-:W-:Y:S02]  /*6aa0*/  IMAD.MOV.U32 R147, RZ, RZ, R61 ;  /* 0x000000ffff937224 */ /* 0x000fe400078e003d */
[----:B------:R-:W-:Y:S01]  /*6ab0*/  IMAD.MOV.U32 R146, RZ, RZ, R56 ;  /* 0x000000ffff927224 */ /* 0x000fe200078e0038 */
[----:B------:R-:W1:Y:S01]  /*6ac0*/  LDSM.16.MT88.4 R60, [R214+0x4c00] ;  /* 0x004c0000d63c783b */ /* 0x000e620000004200 */
[----:B------:R-:W-:-:S04]  /*6ad0*/  IMAD.MOV.U32 R56, RZ, RZ, R152 ;  /* 0x000000ffff387224 */ /* 0x000fc800078e0098 */
[----:B------:R-:W-:-:S04]  /*6ae0*/  IMAD.WIDE R56, R194, 0x2, R56 ;  /* 0x00000002c2387825 */ /* 0x000fc800078e0238 */
[----:B------:R-:W-:Y:S02]  /*6af0*/  IMAD.MOV.U32 R149, RZ, RZ, R151 ;  /* 0x000000ffff957224 */ /* 0x000fe400078e0097 */
[----:B------:R-:W-:Y:S02]  /*6b00*/  IMAD.MOV.U32 R152, RZ, RZ, R56 ;  /* 0x000000ffff987224 */ /* 0x000fe400078e0038 */
[----:B------:R-:W-:Y:S02]  /*6b10*/  IMAD.MOV.U32 R151, RZ, RZ, R57 ;  /* 0x000000ffff977224 */ /* 0x000fe400078e0039 */
[----:B------:R-:W-:Y:S02]  /*6b20*/  IMAD.MOV.U32 R56, RZ, RZ, R154 ;  /* 0x000000ffff387224 */ /* 0x000fe400078e009a */
[----:B------:R-:W-:Y:S02]  /*6b30*/  IMAD.MOV.U32 R57, RZ, RZ, R153 ;  /* 0x000000ffff397224 */ /* 0x000fe400078e0099 */
[----:B------:R-:W-:-:S02]  /*6b40*/  IMAD.MOV.U32 R96, RZ, RZ, R156 ;  /* 0x000000ffff607224 */ /* 0x000fc400078e009c */
[----:B------:R-:W-:Y:S02]  /*6b50*/  IMAD.MOV.U32 R156, RZ, RZ, R158 ;  /* 0x000000ffff9c7224 */ /* 0x000fe400078e009e */
        /* <DEDUP_REMOVED lines=11> */
[----:B------:R-:W-:Y:S01]  /*6c10*/  IMAD.MOV.U32 R97, RZ, RZ, R161 ;  /* 0x000000ffff617224 */ /* 0x000fe200078e00a1 */
[----:B0-----:R-:W-:Y:S01]  /*6c20*/  HMMA.16816.F32.BF16 R92, R80, R58, R92 ;  /* 0x0000003a505c723c */ /* 0x001fe2000004185c */
[----:B------:R-:W-:Y:S02]  /*6c30*/  IMAD.MOV.U32 R96, RZ, RZ, R162 ;  /* 0x000000ffff607224 */ /* 0x000fe400078e00a2 */
[----:B------:R-:W-:-:S04]  /*6c40*/  IMAD.WIDE R160, R194, 0x2, R56 ;  /* 0x00000002c2a07825 */ /* 0x000fc800078e0238 */
[----:B------:R-:W-:Y:S01]  /*6c50*/  IMAD.MOV.U32 R56, RZ, RZ, R164 ;  /* 0x000000ffff387224 */ /* 0x000fe200078e00a4 */
[----:B------:R-:W-:Y:S01]  /*6c60*/  HMMA.16816.F32.BF16 R84, R80, R98, R84 ;  /* 0x000000625054723c */ /* 0x000fe20000041854 */
[----:B------:R-:W-:Y:S02]  /*6c70*/  IMAD.MOV.U32 R57, RZ, RZ, R163 ;  /* 0x000000ffff397224 */ /* 0x000fe400078e00a3 */
[----:B------:R-:W-:-:S05]  /*6c80*/  IMAD.WIDE R162, R194, 0x2, R96 ;  /* 0x00000002c2a27825 */ /* 0x000fca00078e0260 */
[----:B------:R-:W-:Y:S01]  /*6c90*/  HMMA.16816.F32.BF16 R72, R80, R102, R72 ;  /* 0x000000665048723c */ /* 0x000fe20000041848 */
[----:B------:R-:W-:-:S07]  /*6ca0*/  IMAD.WIDE R56, R194, 0x2, R56 ;  /* 0x00000002c2387825 */ /* 0x000fce00078e0238 */
[----:B------:R-:W-:Y:S01]  /*6cb0*/  HMMA.16816.F32.BF16 R68, R80, R106, R68 ;  /* 0x0000006a5044723c */ /* 0x000fe20000041844 */
[----:B------:R-:W-:-:S06]  /*6cc0*/  IMAD.MOV.U32 R159, RZ, RZ, R161 ;  /* 0x000000ffff9f7224 */ /* 0x000fcc00078e00a1 */
[----:B------:R-:W-:Y:S01]  /*6cd0*/  IMAD.MOV.U32 R82, RZ, RZ, R166 ;  /* 0x000000ffff527224 */ /* 0x000fe200078e00a6 */
[----:B------:R-:W-:Y:S01]  /*6ce0*/  HMMA.16816.F32.BF16 R52, R108, R104, R52 ;  /* 0x000000686c34723c */ /* 0x000fe20000041834 */
[----:B------:R-:W-:Y:S02]  /*6cf0*/  IMAD.MOV.U32 R166, RZ, RZ, R168 ;  /* 0x000000ffffa67224 */ /* 0x000fe400078e00a8 */
[----:B------:R-:W-:Y:S02]  /*6d00*/  IMAD.MOV.U32 R168, RZ, RZ, R170 ;  /* 0x000000ffffa87224 */ /* 0x000fe400078e00aa */
[----:B------:R-:W-:-:S04]  /*6d10*/  IMAD.WIDE R80, R194, 0x2, R166 ;  /* 0x00000002c2507825 */ /* 0x000fc800078e02a6 */
[----:B------:R-:W-:Y:S01]  /*6d20*/  IMAD.MOV.U32 R161, RZ, RZ, R163 ;  /* 0x000000ffffa17224 */ /* 0x000fe200078e00a3 */
[----:B------:R-:W-:Y:S01]  /*6d30*/  HMMA.16816.F32.BF16 R64, R108, R100, R64 ;  /* 0x000000646c40723c */ /* 0x000fe20000041840 */
[----:B------:R-:W-:Y:S02]  /*6d40*/  IMAD.MOV.U32 R164, RZ, RZ, R56 ;  /* 0x000000ffffa47224 */ /* 0x000fe400078e0038 */
[----:B------:R-:W-:Y:S02]  /*6d50*/  IMAD.MOV.U32 R163, RZ, RZ, R57 ;  /* 0x000000ffffa37224 */ /* 0x000fe400078e0039 */
[----:B------:R-:W-:-:S04]  /*6d60*/  IMAD.WIDE R56, R194, 0x2, R168 ;  /* 0x00000002c2387825 */ /* 0x000fc800078e02a8 */
[----:B------:R-:W-:Y:S02]  /*6d70*/  IMAD.MOV.U32 R168, RZ, RZ, R80 ;  /* 0x000000ffffa87224 */ /* 0x000fe400078e0050 */
[----:B------:R-:W-:Y:S02]  /*6d80*/  IMAD.MOV.U32 R80, RZ, RZ, R172 ;  /* 0x000000ffff507224 */ /* 0x000fe400078e00ac */
[----:B------:R-:W-:Y:S01]  /*6d90*/  IMAD.MOV.U32 R172, RZ, RZ, R174 ;  /* 0x000000ffffac7224 */ /* 0x000fe200078e00ae */
[----:B-1----:R-:W-:Y:S01]  /*6da0*/  HMMA.16816.F32.BF16 R88, R60, R58, R88 ;  /* 0x0000003a3c58723c */ /* 0x002fe20000041858 */
[----:B------:R-:W-:Y:S01]  /*6db0*/  IMAD.MOV.U32 R174, RZ, RZ, R176 ;  /* 0x000000ffffae7224 */ /* 0x000fe200078e00b0 */
[----:B------:R-:W-:Y:S01]  /*6dc0*/  IADD3 R221, R221, -0x1, RZ ;  /* 0xffffffffdddd7810 */ /* 0x000fe20007ffe0ff */
[----:B------:R-:W-:Y:S02]  /*6dd0*/  IMAD.MOV.U32 R170, RZ, RZ, R56 ;  /* 0x000000ffffaa7224 */ /* 0x000fe400078e0038 */
[----:B------:R-:W-:-:S02]  /*6de0*/  IMAD.MOV.U32 R169, RZ, RZ, R57 ;  /* 0x000000ffffa97224 */ /* 0x000fc400078e0039 */
[C---:B------:R-:W-:Y:S01]  /*6df0*/  IMAD.WIDE R58, R194.reuse, 0x2, R172 ;  /* 0x00000002c23a7825 */ /* 0x040fe200078e02ac */
[----:B------:R-:W-:Y:S03]  /*6e00*/  HMMA.16816.F32.BF16 R96, R60, R98, R76 ;  /* 0x000000623c60723c */ /* 0x000fe6000004184c */
[----:B------:R-:W-:-:S04]  /*6e10*/  IMAD.WIDE R56, R194, 0x2, R174 ;  /* 0x00000002c2387825 */ /* 0x000fc800078e02ae */
[----:B------:R-:W-:Y:S02]  /*6e20*/  IMAD.MOV.U32 R76, RZ, RZ, R178 ;  /* 0x000000ffff4c7224 */ /* 0x000fe400078e00b2 */
[----:B------:R-:W-:Y:S02]  /*6e30*/  IMAD.MOV.U32 R178, RZ, RZ, R180 ;  /* 0x000000ffffb27224 */ /* 0x000fe400078e00b4 */
[----:B------:R-:W-:Y:S01]  /*6e40*/  IMAD.MOV.U32 R180, RZ, RZ, R182 ;  /* 0x000000ffffb47224 */ /* 0x000fe200078e00b6 */
[----:B------:R-:W-:Y:S01]  /*6e50*/  ISETP.NE.U32.AND P0, PT, R221, RZ, PT ;  /* 0x000000ffdd00720c */ /* 0x000fe20003f05070 */
[----:B------:R-:W-:Y:S02]  /*6e60*/  IMAD.MOV.U32 R174, RZ, RZ, R58 ;  /* 0x000000ffffae7224 */ /* 0x000fe400078e003a */
[----:B------:R-:W-:Y:S02]  /*6e70*/  IMAD.MOV.U32 R173, RZ, RZ, R59 ;  /* 0x000000ffffad7224 */ /* 0x000fe400078e003b */
[----:B------:R-:W-:-:S04]  /*6e80*/  IMAD.WIDE R58, R194, 0x2, R178 ;  /* 0x00000002c23a7825 */ /* 0x000fc800078e02b2 */
[----:B------:R-:W-:Y:S02]  /*6e90*/  IMAD.MOV.U32 R176, RZ, RZ, R56 ;  /* 0x000000ffffb07224 */ /* 0x000fe400078e0038 */
[----:B------:R-:W-:Y:S02]  /*6ea0*/  IMAD.MOV.U32 R175, RZ, RZ, R57 ;  /* 0x000000ffffaf7224 */ /* 0x000fe400078e0039 */
[----:B------:R-:W-:Y:S01]  /*6eb0*/  IMAD.WIDE R56, R194, 0x2, R180 ;  /* 0x00000002c2387825 */ /* 0x000fe200078e02b4 */
[----:B------:R-:W-:Y:S03]  /*6ec0*/  HMMA.16816.F32.BF16 R104, R60, R106, R52 ;  /* 0x0000006a3c68723c */ /* 0x000fe60000041834 */
[----:B------:R-:W-:Y:S02]  /*6ed0*/  IMAD.MOV.U32 R180, RZ, RZ, R58 ;  /* 0x000000ffffb47224 */ /* 0x000fe400078e003a */
[----:B------:R-:W-:-:S02]  /*6ee0*/  IMAD.MOV.U32 R58, RZ, RZ, R184 ;  /* 0x000000ffff3a7224 */ /* 0x000fc400078e00b8 */
        /* <DEDUP_REMOVED lines=15> */
[C---:B------:R-:W-:Y:S01]  /*6fe0*/  IMAD.WIDE R186, R194.reuse, 0x2, R184 ;  /* 0x00000002c2ba7825 */ /* 0x040fe200078e02b8 */
[----:B------:R-:W-:Y:S01]  /*6ff0*/  HMMA.16816.F32.BF16 R100, R60, R102, R64 ;  /* 0x000000663c64723c */ /* 0x000fe20000041840 */
[----:B------:R-:W-:Y:S02]  /*7000*/  UIADD3 UR4, UR4, -0x40, URZ ;  /* 0xffffffc004047890 */ /* 0x000fe4000fffe03f */
[----:B------:R-:W-:-:S04]  /*7010*/  IMAD.WIDE R190, R194, 0x2, R52 ;  /* 0x00000002c2be7825 */ /* 0x000fc800078e0234 */
[----:B------:R-:W-:-:S04]  /*7020*/  IMAD.WIDE R82, R194, 0x2, R82 ;  /* 0x00000002c2527825 */ /* 0x000fc800078e0252 */
[----:B------:R-:W-:-:S04]  /*7030*/  IMAD.WIDE R80, R194, 0x2, R80 ;  /* 0x00000002c2507825 */ /* 0x000fc800078e0250 */
[----:B------:R-:W-:-:S04]  /*7040*/  IMAD.WIDE R76, R194, 0x2, R76 ;  /* 0x00000002c24c7825 */ /* 0x000fc800078e024c */
[----:B------:R-:W-:-:S04]  /*7050*/  IMAD.WIDE R58, R194, 0x2, R58 ;  /* 0x00000002c23a7825 */ /* 0x000fc800078e023a */
[----:B------:R-:W-:-:S04]  /*7060*/  IMAD.WIDE R56, R194, 0x2, R56 ;  /* 0x00000002c2387825 */ /* 0x000fc800078e0238 */
[----:B------:R-:W-:-:S04]  /*7070*/  IMAD.WIDE R52, R194, 0x2, R54 ;  /* 0x00000002c2347825 */ /* 0x000fc800078e0236 */
[----:B------:R-:W-:Y:S02]  /*7080*/  IMAD.MOV.U32 R185, RZ, RZ, R187 ;  /* 0x000000ffffb97224 */ /* 0x000fe400078e00bb */
[----:B------:R-:W-:Y:S02]  /*7090*/  IMAD.MOV.U32 R189, RZ, RZ, R191 ;  /* 0x000000ffffbd7224 */ /* 0x000fe400078e00bf */
[----:B------:R-:W-:-:S04]  /*70a0*/  IMAD.WIDE R116, R194, 0x2, R116 ;  /* 0x00000002c2747825 */ /* 0x000fc800078e0274 */
        /* <DEDUP_REMOVED lines=37> */
[----:B------:R-:W-:-:S04]  /*7300*/  IMAD.WIDE R240, R193, 0x2, R240 ;  /* 0x00000002c1f07825 */ /* 0x000fc800078e02f0 */
[----:B------:R-:W-:Y:S02]  /*7310*/  IMAD.MOV.U32 R192, RZ, RZ, R52 ;  /* 0x000000ffffc07224 */ /* 0x000fe400078e0034 */
[----:B------:R-:W-:Y:S01]  /*7320*/  IMAD.MOV.U32 R191, RZ, RZ, R53 ;  /* 0x000000ffffbf7224 */ /* 0x000fe200078e0035 */
[----:B------:R-:W-:Y:S01]  /*7330*/  @!P0 CALL.REL.NOINC `(.L_x_2) ;  /* 0x0000001000008944 */ /* 0x000fe20003c00000 */
[----:B------:R-:W-:Y:S05]  /*7340*/  BRA `(.L_x_3) ;  /* 0xffffd7e000007947 */ /* 0x000fea000383ffff */
.L_x_2:
[----:B------:R-:W-:Y:S02]  /*7350*/  F2FP.BF16.PACK_AB R2, R99, R91 ;  /* 0x0000005b6302723e */ /* 0x000fe400000010ff */
[----:B------:R-:W-:Y:S02]  /*7360*/  F2FP.BF16.PACK_AB R4, R87, R95 ;  /* 0x0000005f5704723e */ /* 0x000fe400000010ff */
[----:B------:R-:W-:Y:S02]  /*7370*/  F2FP.BF16.PACK_AB R6, R97, R89 ;  /* 0x000000596106723e */ /* 0x000fe400000010ff */
[----:B------:R-:W-:Y:S02]  /*7380*/  F2FP.BF16.PACK_AB R8, R85, R93 ;  /* 0x0000005d5508723e */ /* 0x000fe400000010ff */
[----:B------:R-:W-:-:S02]  /*7390*/  F2FP.BF16.PACK_AB R3, R107, R103 ;  /* 0x000000676b03723e */ /* 0x000fc400000010ff */
[----:B------:R-:W-:Y:S02]  /*73a0*/  F2FP.BF16.PACK_AB R91, R106, R102 ;  /* 0x000000666a5b723e */ /* 0x000fe400000010ff */
        /* <DEDUP_REMOVED lines=10> */
.L_x_1:
[C---:B------:R-:W-:Y:S01]  /*7450*/  IMAD.SHL.U32 R0, R195.reuse, 0x4, RZ ;  /* 0x00000004c3007824 */ /* 0x040fe200078e00ff */
[----:B------:R-:W-:Y:S01]  /*7460*/  SHF.R.S32.HI R10, RZ, 0x4, R195 ;  /* 0x00000004ff0a7819 */ /* 0x000fe200000114c3 */
[----:B------:R-:W-:Y:S01]  /*7470*/  BAR.SYNC.DEFER_BLOCKING 0x0 ;  /* 0x0000000000007b1d */ /* 0x000fe20000010000 */
[----:B------:R-:W-:Y:S01]  /*7480*/  IMAD.SHL.U32 R12, R195, 0x200, RZ ;  /* 0x00000200c30c7824 */ /* 0x000fe200078e00ff */
[----:B------:R-:W-:-:S02]  /*7490*/  LOP3.LUT R196, R196, 0x180, RZ, 0xc0, !PT ;  /* 0x00000180c4c47812 */ /* 0x000fc400078ec0ff */
[----:B------:R-:W-:Y:S01]  /*74a0*/  LOP3.LUT R11, R0, 0x38, RZ, 0xc0, !PT ;  /* 0x00000038000b7812 */ /* 0x000fe200078ec0ff */
[C---:B------:R-:W-:Y:S01]  /*74b0*/  IMAD.SHL.U32 R0, R195.reuse, 0x40, RZ ;  /* 0x00000040c3007824 */ /* 0x040fe200078e00ff */
[----:B------:R-:W-:Y:S02]  /*74c0*/  SGXT R10, R10, 0x1 ;  /* 0x000000010a0a781a */ /* 0x000fe40000000200 */
[----:B------:R-:W-:Y:S01]  /*74d0*/  LOP3.LUT R13, R12, 0x1800, RZ, 0xc0, !PT ;  /* 0x000018000c0d7812 */ /* 0x000fe200078ec0ff */
[----:B------:R-:W-:Y:S01]  /*74e0*/  IMAD R238, R238, 0x10, R11 ;  /* 0x00000010eeee7824 */ /* 0x000fe200078e020b */
[----:B------:R-:W-:Y:S01]  /*74f0*/  LOP3.LUT R11, R10, 0x840, RZ, 0xc0, !PT ;  /* 0x000008400a0b7812 */ /* 0x000fe200078ec0ff */
[----:B------:R-:W-:Y:S01]  /*7500*/  IMAD.SHL.U32 R10, R195, 0x10, RZ ;  /* 0x00000010c30a7824 */ /* 0x000fe200078e00ff */
[----:B------:R-:W-:Y:S02]  /*7510*/  LOP3.LUT R196, R196, 0x48, R195, 0xf8, !PT ;  /* 0x00000048c4c47812 */ /* 0x000fe400078ef8c3 */
[----:B------:R-:W-:-:S02]  /*7520*/  LOP3.LUT R11, R11, 0x40, R0, 0x78, !PT ;  /* 0x000000400b0b7812 */ /* 0x000fc400078e7800 */
[----:B------:R-:W-:Y:S02]  /*7530*/  LOP3.LUT R13, R13, 0x70, R10, 0xf8, !PT ;  /* 0x000000700d0d7812 */ /* 0x000fe400078ef80a */
[----:B------:R-:W-:Y:S01]  /*7540*/  ISETP.GE.AND P0, PT, R120, c[0x0][0x178], PT ;  /* 0x00005e0078007a0c */ /* 0x000fe20003f06270 */
[----:B------:R-:W-:Y:S01]  /*7550*/  IMAD.IADD R11, R238, 0x1, R11 ;  /* 0x00000001ee0b7824 */ /* 0x000fe200078e020b */
[----:B------:R-:W-:Y:S01]  /*7560*/  LOP3.LUT R196, R13, R196, RZ, 0x3c, !PT ;  /* 0x000000c40dc47212 */ /* 0x000fe200078e3cff */
[----:B------:R-:W-:Y:S01]  /*7570*/  IMAD R120, R120, c[0x0][0x194], RZ ;  /* 0x0000650078787a24 */ /* 0x000fe200078e02ff */
[----:B------:R-:W-:Y:S02]  /*7580*/  LOP3.LUT R0, R118, R239, RZ, 0xfc, !PT ;  /* 0x000000ef76007212 */ /* 0x000fe400078efcff */
[----:B------:R-:W-:Y:S01]  /*7590*/  LOP3.LUT R19, R11, 0x8, RZ, 0x3c, !PT ;  /* 0x000000080b137812 */ /* 0x000fe200078e3cff */
[----:B------:R-:W-:Y:S01]  /*75a0*/  STS.64 [R11], R84 ;  /* 0x000000540b007388 */ /* 0x000fe20000000a00 */
[----:B------:R-:W-:-:S02]  /*75b0*/  LOP3.LUT R31, R196, 0x8, RZ, 0x3c, !PT ;  /* 0x00000008c41f7812 */ /* 0x000fc400078e3cff */
[C-C-:B------:R-:W-:Y:S01]  /*75c0*/  LOP3.LUT R10, R118.reuse, 0x78, R239.reuse, 0xfe, !PT ;  /* 0x00000078760a7812 */ /* 0x140fe200078efeef */
[----:B------:R-:W-:Y:S01]  /*75d0*/  STS.64 [R11+0x100], R8 ;  /* 0x000100080b007388 */ /* 0x000fe20000000a00 */
[C-C-:B------:R-:W-:Y:S02]  /*75e0*/  LOP3.LUT R13, R118.reuse, 0x74, R239.reuse, 0xfe, !PT ;  /* 0x00000074760d7812 */ /* 0x140fe400078efeef */
[C-C-:B------:R-:W-:Y:S01]  /*75f0*/  LOP3.LUT R12, R118.reuse, 0x70, R239.reuse, 0xfe, !PT ;  /* 0x00000070760c7812 */ /* 0x140fe200078efeef */
[----:B------:R-:W-:Y:S01]  /*7600*/  STS.64 [R11+0x80], R88 ;  /* 0x000080580b007388 */ /* 0x000fe20000000a00 */
[C-C-:B------:R-:W-:Y:S02]  /*7610*/  LOP3.LUT R14, R118.reuse, 0x6c, R239.reuse, 0xfe, !PT ;  /* 0x0000006c760e7812 */ /* 0x140fe400078efeef */
[C-C-:B------:R-:W-:Y:S01]  /*7620*/  LOP3.LUT R15, R118.reuse, 0x68, R239.reuse, 0xfe, !PT ;  /* 0x00000068760f7812 */ /* 0x140fe200078efeef */
[----:B------:R-:W-:Y:S01]  /*7630*/  STS.64 [R11+0x180], R6 ;  /* 0x000180060b007388 */ /* 0x000fe20000000a00 */
[----:B------:R-:W-:-:S02]  /*7640*/  LOP3.LUT R16, R118, 0x64, R239, 0xfe, !PT ;  /* 0x0000006476107812 */ /* 0x000fc400078efeef */
        /* <DEDUP_REMOVED lines=10> */
[----:B------:R0:W-:Y:S01]  /*76f0*/  STS.64 [R19+0x1180], R2 ;  /* 0x0011800213007388 */ /* 0x0001e20000000a00 */
[C-C-:B------:R-:W-:Y:S02]  /*7700*/  LOP3.LUT R54, R118.reuse, 0x44, R239.reuse, 0xfe, !PT ;  /* 0x0000004476367812 */ /* 0x140fe400078efeef */
[C-C-:B------:R-:W-:Y:S01]  /*7710*/  LOP3.LUT R55, R118.reuse, 0x40, R239.reuse, 0xfe, !PT ;  /* 0x0000004076377812 */ /* 0x140fe200078efeef */
[----:B------:R-:W-:Y:S01]  /*7720*/  BAR.SYNC.DEFER_BLOCKING 0x0 ;  /* 0x0000000000007b1d */ /* 0x000fe20000010000 */
[C-C-:B------:R-:W-:Y:S02]  /*7730*/  LOP3.LUT R32, R118.reuse, 0x7c, R239.reuse, 0xfe, !PT ;  /* 0x0000007c76207812 */ /* 0x140fe400078efeef */
[C-C-:B------:R-:W-:Y:S02]  /*7740*/  LOP3.LUT R20, R118.reuse, 0x38, R239.reuse, 0xfe, !PT ;  /* 0x0000003876147812 */ /* 0x140fe400078efeef */
[----:B------:R-:W-:-:S02]  /*7750*/  LOP3.LUT R21, R118, 0x34, R239, 0xfe, !PT ;  /* 0x0000003476157812 */ /* 0x000fc400078efeef */
[C-C-:B------:R-:W-:Y:S02]  /*7760*/  LOP3.LUT R22, R118.reuse, 0x30, R239.reuse, 0xfe, !PT ;  /* 0x0000003076167812 */ /* 0x140fe400078efeef */
[C-C-:B0-----:R-:W-:Y:S02]  /*7770*/  LOP3.LUT R19, R118.reuse, 0x3c, R239.reuse, 0xfe, !PT ;  /* 0x0000003c76137812 */ /* 0x141fe400078efeef */
[C-C-:B------:R-:W-:Y:S02]  /*7780*/  LOP3.LUT R23, R118.reuse, 0x2c, R239.reuse, 0xfe, !PT ;  /* 0x0000002c76177812 */ /* 0x140fe400078efeef */
[C-C-:B------:R-:W-:Y:S02]  /*7790*/  LOP3.LUT R24, R118.reuse, 0x28, R239.reuse, 0xfe, !PT ;  /* 0x0000002876187812 */ /* 0x140fe400078efeef */
[C-C-:B------:R-:W-:Y:S02]  /*77a0*/  LOP3.LUT R25, R118.reuse, 0x24, R239.reuse, 0xfe, !PT ;  /* 0x0000002476197812 */ /* 0x140fe400078efeef */
[----:B------:R-:W-:-:S02]  /*77b0*/  LOP3.LUT R26, R118, 0x20, R239, 0xfe, !PT ;  /* 0x00000020761a7812 */ /* 0x000fc400078efeef */
[C-C-:B------:R-:W-:Y:S02]  /*77c0*/  LOP3.LUT R27, R118.reuse, 0x1c, R239.reuse, 0xfe, !PT ;  /* 0x0000001c761b7812 */ /* 0x140fe400078efeef */
[C-C-:B------:R-:W-:Y:S02]  /*77d0*/  LOP3.LUT R11, R118.reuse, 0x18, R239.reuse, 0xfe, !PT ;  /* 0x00000018760b7812 */ /* 0x140fe400078efeef */
[C-C-:B------:R-:W-:Y:S01]  /*77e0*/  LOP3.LUT R28, R118.reuse, 0x14, R239.reuse, 0xfe, !PT ;  /* 0x00000014761c7812 */ /* 0x140fe200078efeef */
[----:B------:R-:W0:Y:S01]  /*77f0*/  LDS.64 R36, [R196] ;  /* 0x00000000c4247984 */ /* 0x000e220000000a00 */
[C-C-:B------:R-:W-:Y:S02]  /*7800*/  LOP3.LUT R9, R118.reuse, 0x10, R239.reuse, 0xfe, !PT ;  /* 0x0000001076097812 */ /* 0x140fe400078efeef */
[C-C-:B------:R-:W-:Y:S01]  /*7810*/  LOP3.LUT R7, R118.reuse, 0xc, R239.reuse, 0xfe, !PT ;  /* 0x0000000c76077812 */ /* 0x140fe200078efeef */
[----:B------:R-:W1:Y:S01]  /*7820*/  LDS.64 R42, [R31] ;  /* 0x000000001f2a7984 */ /* 0x000e620000000a00 */
[C-C-:B------:R-:W-:Y:S01]  /*7830*/  LOP3.LUT R3, R118.reuse, 0x8, R239.reuse, 0xfe, !PT ;  /* 0x0000000876037812 */ /* 0x140fe200078efeef */
[----:B------:R-:W-:Y:S01]  /*7840*/  IMAD R30, R9, c[0x0][0x198], RZ ;  /* 0x00006600091e7a24 */ /* 0x000fe200078e02ff */
[----:B------:R-:W-:Y:S01]  /*7850*/  LOP3.LUT R118, R118, 0x4, R239, 0xfe, !PT ;  /* 0x0000000476767812 */ /* 0x000fe200078efeef */
[----:B------:R-:W2:Y:S01]  /*7860*/  LDS.64 R38, [R196+0x200] ;  /* 0x00020000c4267984 */ /* 0x000ea20000000a00 */
[C---:B------:R-:W-:Y:S01]  /*7870*/  ISETP.LT.AND P2, PT, R0.reuse, c[0x0][0x17c], !P0 ;  /* 0x00005f0000007a0c */ /* 0x040fe20004741270 */
[----:B------:R-:W-:Y:S01]  /*7880*/  IMAD R0, R0, c[0x0][0x198], RZ ;  /* 0x0000660000007a24 */ /* 0x000fe200078e02ff */
[----:B------:R-:W-:Y:S01]  /*7890*/  LEA R33, P4, R120, c[0x0][0x170], 0x1 ;  /* 0x00005c0078217a11 */ /* 0x000fe200078808ff */
[----:B------:R-:W3:Y:S01]  /*78a0*/  LDS.64 R44, [R31+0x200] ;  /* 0x000200001f2c7984 */ /* 0x000ee20000000a00 */
[C---:B------:R-:W-:Y:S01]  /*78b0*/  ISETP.LT.AND P5, PT, R118.reuse, c[0x0][0x17c], !P0 ;  /* 0x00005f0076007a0c */ /* 0x040fe200047a1270 */
[----:B------:R-:W-:Y:S01]  /*78c0*/  IMAD R118, R118, c[0x0][0x198], RZ ;  /* 0x0000660076767a24 */ /* 0x000fe200078e02ff */
[----:B------:R-:W-:Y:S01]  /*78d0*/  LEA.HI.X.SX32 R35, R120, c[0x0][0x174], 0x1, P4 ;  /* 0x00005d0078237a11 */ /* 0x000fe200020f0eff */
[----:B------:R-:W4:Y:S01]  /*78e0*/  LDS.64 R40, [R196+0x400] ;  /* 0x00040000c4287984 */ /* 0x000f220000000a00 */
[-C--:B------:R-:W-:Y:S01]  /*78f0*/  LEA R2, P6, R0, R33.reuse, 0x1 ;  /* 0x0000002100027211 */ /* 0x080fe200078c08ff */
[----:B------:R-:W-:Y:S01]  /*7900*/  IMAD R29, R7, c[0x0][0x198], RZ ;  /* 0x00006600071d7a24 */ /* 0x000fe200078e02ff */
[----:B------:R-:W-:Y:S01]  /*7910*/  ISETP.LT.AND P1, PT, R10, c[0x0][0x17c], !P0 ;  /* 0x00005f000a007a0c */ /* 0x000fe20004721270 */
[----:B------:R-:W5:Y:S01]  /*7920*/  LDS.64 R46, [R31+0x400] ;  /* 0x000400001f2e7984 */ /* 0x000f620000000a00 */
[C---:B------:R-:W-:Y:S01]  /*7930*/  ISETP.LT.AND P3, PT, R3.reuse, c[0x0][0x17c], !P0 ;  /* 0x00005f0003007a0c */ /* 0x040fe20004761270 */
[----:B------:R-:W-:Y:S01]  /*7940*/  IMAD R10, R3, c[0x0][0x198], RZ ;  /* 0x00006600030a7a24 */ /* 0x000fe200078e02ff */
[----:B------:R-:W-:Y:S01]  /*7950*/  LEA R4, P4, R118, R33, 0x1 ;  /* 0x0000002176047211 */ /* 0x000fe200078808ff */
[----:B------:R-:W5:Y:S01]  /*7960*/  LDS.64 R196, [R196+0x600] ;  /* 0x00060000c4c47984 */ /* 0x000f620000000a00 */
[----:B------:R-:W-:-:S02]  /*7970*/  LEA.HI.X.SX32 R3, R0, R35, 0x1, P6 ;  /* 0x0000002300037211 */ /* 0x000fc400030f0eff */
[----:B------:R-:W-:Y:S01]  /*7980*/  LEA R6, P6, R10, R33, 0x1 ;  /* 0x000000210a067211 */ /* 0x000fe200078c08ff */
[----:B------:R-:W5:Y:S01]  /*7990*/  LDS.64 R48, [R31+0x600] ;  /* 0x000600001f307984 */ /* 0x000f620000000a00 */
[----:B------:R-:W-:Y:S02]  /*79a0*/  LEA.HI.X.SX32 R5, R118, R35, 0x1, P4 ;  /* 0x0000002376057211 */ /* 0x000fe400020f0eff */
[----:B------:R-:W-:Y:S01]  /*79b0*/  LEA R8, P4, R29, R33, 0x1 ;  /* 0x000000211d087211 */ /* 0x000fe200078808ff */
[----:B0-----:R0:W-:Y:S01]  /*79c0*/  @P2 STG.E.U16 [R2.64], R36 ;  /* 0x0000002402002986 */ /* 0x0011e2000c101506 */
[----:B------:R-:W-:Y:S02]  /*79d0*/  ISETP.LT.AND P2, PT, R7, c[0x0][0x17c], !P0 ;  /* 0x00005f0007007a0c */ /* 0x000fe40004741270 */
[----:B------:R-:W-:Y:S01]  /*79e0*/  LEA.HI.X.SX32 R7, R10, R35, 0x1, P6 ;  /* 0x000000230a077211 */ /* 0x000fe200030f0eff */
[----:B-1----:R1:W-:Y:S01]  /*79f0*/  @P5 STG.E.U16 [R4.64], R42 ;  /* 0x0000002a04005986 */ /* 0x0023e2000c101506 */
[----:B------:R-:W-:-:S02]  /*7a00*/  ISETP.LT.AND P5, PT, R9, c[0x0][0x17c], !P0 ;  /* 0x00005f0009007a0c */ /* 0x000fc400047a1270 */
[----:B------:R-:W-:Y:S01]  /*7a10*/  LEA.HI.X.SX32 R9, R29, R35, 0x1, P4 ;  /* 0x000000231d097211 */ /* 0x000fe200020f0eff */
[----:B--2---:R-:W-:Y:S01]  /*7a20*/  @P3 STG.E.U16 [R6.64], R38 ;  /* 0x0000002606003986 */ /* 0x004fe2000c101506 */
[C---:B------:R-:W-:Y:S01]  /*7a30*/  ISETP.LT.AND P3, PT, R28.reuse, c[0x0][0x17c], !P0 ;  /* 0x00005f001c007a0c */ /* 0x040fe20004761270 */
[----:B------:R-:W-:Y:S01]  /*7a40*/  IMAD R28, R28, c[0x0][0x198], RZ ;  /* 0x000066001c1c7a24 */ /* 0x000fe200078e02ff */
[----:B0-----:R-:W-:-:S03]  /*7a50*/  LEA R2, P4, R30, R33, 0x1 ;  /* 0x000000211e027211 */ /* 0x001fc600078808ff */
[----:B---3--:R0:W-:Y:S01]  /*7a60*/  @P2 STG.E.U16 [R8.64], R44 ;  /* 0x0000002c08002986 */ /* 0x0081e2000c101506 */
[C---:B------:R-:W-:Y:S01]  /*7a70*/  ISETP.LT.AND P2, PT, R11.reuse, c[0x0][0x17c], !P0 ;  /* 0x00005f000b007a0c */ /* 0x040fe20004741270 */
[----:B-1----:R-:W-:Y:S01]  /*7a80*/  IMAD R5, R11, c[0x0][0x198], RZ ;  /* 0x000066000b057a24 */ /* 0x002fe200078e02ff */
[----:B------:R-:W-:Y:S02]  /*7a90*/  LEA.HI.X.SX32 R3, R30, R35, 0x1, P4 ;  /* 0x000000231e037211 */ /* 0x000fe400020f0eff */
[C---:B------:R-:W-:Y:S01]  /*7aa0*/  ISETP.LT.AND P4, PT, R27.reuse, c[0x0][0x17c], !P0 ;  /* 0x00005f001b007a0c */ /* 0x040fe20004781270 */
[----:B------:R-:W-:Y:S01]  /*7ab0*/  IMAD R27, R27, c[0x0][0x198], RZ ;  /* 0x000066001b1b7a24 */ /* 0x000fe200078e02ff */
[CC--:B------:R-:W-:Y:S01]  /*7ac0*/  LEA R10, P6, R28.reuse, R33.reuse, 0x1 ;  /* 0x000000211c0a7211 */ /* 0x0c0fe200078c08ff */
[----:B----4-:R-:W-:Y:S01]  /*7ad0*/  @P5 STG.E.U16 [R2.64], R40 ;  /* 0x0000002802005986 */ /* 0x010fe2000c101506 */
[----:B------:R-:W-:Y:S02]  /*7ae0*/  LEA R4, P5, R5, R33, 0x1 ;  /* 0x0000002105047211 */ /* 0x000fe400078a08ff */
[----:B------:R-:W-:Y:S01]  /*7af0*/  LEA.HI.X.SX32 R11, R28, R35, 0x1, P6 ;  /* 0x000000231c0b7211 */ /* 0x000fe200030f0eff */
[----:B0-----:R-:W-:Y:S01]  /*7b00*/  IMAD R9, R26, c[0x0][0x198], RZ ;  /* 0x000066001a097a24 */ /* 0x001fe200078e02ff */
[----:B------:R-:W-:-:S02]  /*7b10*/  LEA R6, P6, R27, R33, 0x1 ;  /* 0x000000211b067211 */ /* 0x000fc400078c08ff */
[-C--:B------:R-:W-:Y:S01]  /*7b20*/  LEA.HI.X.SX32 R5, R5, R35.reuse, 0x1, P5 ;  /* 0x0000002305057211 */ /* 0x080fe200028f0eff */
[----:B-----5:R0:W-:Y:S01]  /*7b30*/  @P3 STG.E.U16 [R10.64], R46 ;  /* 0x0000002e0a003986 */ /* 0x0201e2000c101506 */
[----:B------:R-:W-:Y:S02]  /*7b40*/  LEA.HI.X.SX32 R7, R27, R35, 0x1, P6 ;  /* 0x000000231b077211 */ /* 0x000fe400030f0eff */
[----:B------:R-:W-:Y:S01]  /*7b50*/  ISETP.LT.AND P5, PT, R26, c[0x0][0x17c], !P0 ;  /* 0x00005f001a007a0c */ /* 0x000fe200047a1270 */
[----:B------:R1:W-:Y:S01]  /*7b60*/  @P2 STG.E.U16 [R4.64], R196 ;  /* 0x000000c404002986 */ /* 0x0003e2000c101506 */
[----:B------:R-:W-:Y:S02]  /*7b70*/  LEA R8, P2, R9, R33, 0x1 ;  /* 0x0000002109087211 */ /* 0x000fe400078408ff */
[----:B------:R-:W-:Y:S01]  /*7b80*/  PRMT R36, R36, 0x7632, R36 ;  /* 0x0000763224247816 */ /* 0x000fe20000000024 */
[----:B------:R2:W-:Y:S01]  /*7b90*/  @P4 STG.E.U16 [R6.64], R48 ;  /* 0x0000003006004986 */ /* 0x0005e2000c101506 */
[C---:B------:R-:W-:Y:S01]  /*7ba0*/  ISETP.LT.AND P4, PT, R25.reuse, c[0x0][0x17c], !P0 ;  /* 0x00005f0019007a0c */ /* 0x040fe20004781270 */
[----:B------:R-:W-:Y:S01]  /*7bb0*/  IMAD R25, R25, c[0x0][0x198], RZ ;  /* 0x0000660019197a24 */ /* 0x000fe200078e02ff */
[----:B------:R-:W-:Y:S01]  /*7bc0*/  LEA.HI.X.SX32 R9, R9, R35, 0x1, P2 ;  /* 0x0000002309097211 */ /* 0x000fe200010f0eff */
[----:B0-----:R-:W-:Y:S01]  /*7bd0*/  IMAD R10, R21, c[0x0][0x198], RZ ;  /* 0x00006600150a7a24 */ /* 0x001fe200078e02ff */
[C---:B------:R-:W-:Y:S01]  /*7be0*/  ISETP.LT.AND P2, PT, R24.reuse, c[0x0][0x17c], !P0 ;  /* 0x00005f0018007a0c */ /* 0x040fe20004741270 */
[----:B------:R-:W-:Y:S01]  /*7bf0*/  IMAD R24, R24, c[0x0][0x198], RZ ;  /* 0x0000660018187a24 */ /* 0x000fe200078e02ff */
[----:B------:R-:W-:Y:S01]  /*7c00*/  LEA R2, P6, R25, R33, 0x1 ;  /* 0x0000002119027211 */ /* 0x000fe200078c08ff */
[----:B------:R-:W-:Y:S01]  /*7c10*/  @P5 STG.E.U16 [R8.64], R36 ;  /* 0x0000002408005986 */ /* 0x000fe2000c101506 */
[----:B------:R-:W-:-:S02]  /*7c20*/  PRMT R42, R42, 0x7632, R42 ;  /* 0x000076322a2a7816 */ /* 0x000fc4000000002a */
[C---:B-1----:R-:W-:Y:S02]  /*7c30*/  LEA R4, P5, R24.reuse, R33, 0x1 ;  /* 0x0000002118047211 */ /* 0x042fe400078a08ff */
[-C--:B------:R-:W-:Y:S02]  /*7c40*/  LEA.HI.X.SX32 R3, R25, R35.reuse, 0x1, P6 ;  /* 0x0000002319037211 */ /* 0x080fe400030f0eff */
[C---:B------:R-:W-:Y:S01]  /*7c50*/  ISETP.LT.AND P6, PT, R23.reuse, c[0x0][0x17c], !P0 ;  /* 0x00005f0017007a0c */ /* 0x040fe200047c1270 */
[----:B------:R-:W-:Y:S01]  /*7c60*/  IMAD R23, R23, c[0x0][0x198], RZ ;  /* 0x0000660017177a24 */ /* 0x000fe200078e02ff */
[----:B------:R-:W-:Y:S01]  /*7c70*/  LEA.HI.X.SX32 R5, R24, R35, 0x1, P5 ;  /* 0x0000002318057211 */ /* 0x000fe200028f0eff */
[----:B------:R0:W-:Y:S01]  /*7c80*/  @P4 STG.E.U16 [R2.64], R42 ;  /* 0x0000002a02004986 */ /* 0x0001e2000c101506 */
[----:B------:R-:W-:Y:S02]  /*7c90*/  PRMT R38, R38, 0x7632, R38 ;  /* 0x0000763226267816 */ /* 0x000fe40000000026 */
[----:B--2---:R-:W-:-:S02]  /*7ca0*/  LEA R6, P4, R23, R33, 0x1 ;  /* 0x0000002117067211 */ /* 0x004fc400078808ff */
[----:B------:R-:W-:Y:S01]  /*7cb0*/  PRMT R40, R40, 0x7632, R40 ;  /* 0x0000763228287816 */ /* 0x000fe20000000028 */
[----:B------:R1:W-:Y:S01]  /*7cc0*/  @P2 STG.E.U16 [R4.64], R38 ;  /* 0x0000002604002986 */ /* 0x0003e2000c101506 */
[C---:B------:R-:W-:Y:S01]  /*7cd0*/  ISETP.LT.AND P2, PT, R22.reuse, c[0x0][0x17c], !P0 ;  /* 0x00005f0016007a0c */ /* 0x040fe20004741270 */
[----:B------:R-:W-:Y:S01]  /*7ce0*/  IMAD R22, R22, c[0x0][0x198], RZ ;  /* 0x0000660016167a24 */ /* 0x000fe200078e02ff */
[----:B------:R-:W-:Y:S02]  /*7cf0*/  LEA.HI.X.SX32 R7, R23, R35, 0x1, P4 ;  /* 0x0000002317077211 */ /* 0x000fe400020f0eff */
[----:B------:R-:W-:Y:S01]  /*7d00*/  ISETP.LT.AND P4, PT, R21, c[0x0][0x17c], !P0 ;  /* 0x00005f0015007a0c */ /* 0x000fe20004781270 */
[----:B------:R-:W-:Y:S01]  /*7d10*/  IMAD.MOV.U32 R21, RZ, RZ, c[0x0][0x198] ;  /* 0x00006600ff157624 */ /* 0x000fe200078e00ff */
[----:B0-----:R-:W-:Y:S02]  /*7d20*/  PRMT R3, R44, 0x7632, R3 ;  /* 0x000076322c037816 */ /* 0x001fe40000000003 */
[-C--:B------:R-:W-:Y:S01]  /*7d30*/  LEA R8, P5, R22, R33.reuse, 0x1 ;  /* 0x0000002116087211 */ /* 0x080fe200078a08ff */
[----:B------:R-:W-:Y:S01]  /*7d40*/  IMAD R0, R21, 0x40, R0 ;  /* 0x0000004015007824 */ /* 0x000fe200078e0200 */
[----:B------:R-:W-:Y:S01]  /*7d50*/  PRMT R46, R46, 0x7632, R46 ;  /* 0x000076322e2e7816 */ /* 0x000fe2000000002e */
[----:B------:R0:W-:Y:S01]  /*7d60*/  @P6 STG.E.U16 [R6.64], R3 ;  /* 0x0000000306006986 */ /* 0x0001e2000c101506 */
[----:B------:R-:W-:-:S02]  /*7d70*/  LEA R2, P6, R10, R33, 0x1 ;  /* 0x000000210a027211 */ /* 0x000fc400078c08ff */
[----:B------:R-:W-:Y:S02]  /*7d80*/  LEA.HI.X.SX32 R9, R22, R35, 0x1, P5 ;  /* 0x0000002316097211 */ /* 0x000fe400028f0eff */
[C---:B------:R-:W-:Y:S01]  /*7d90*/  ISETP.LT.AND P5, PT, R20.reuse, c[0x0][0x17c], !P0 ;  /* 0x00005f0014007a0c */ /* 0x040fe200047a1270 */
[----:B------:R-:W-:Y:S01]  /*7da0*/  IMAD R20, R20, c[0x0][0x198], RZ ;  /* 0x0000660014147a24 */ /* 0x000fe200078e02ff */
[----:B------:R-:W-:Y:S01]  /*7db0*/  PRMT R196, R196, 0x7632, R196 ;  /* 0x00007632c4c47816 */ /* 0x000fe200000000c4 */
[----:B------:R2:W-:Y:S01]  /*7dc0*/  @P2 STG.E.U16 [R8.64], R40 ;  /* 0x0000002808002986 */ /* 0x0005e2000c101506 */
[----:B------:R-:W-:Y:S02]  /*7dd0*/  PRMT R48, R48, 0x7632, R48 ;  /* 0x0000763230307816 */ /* 0x000fe40000000030 */
[----:B-1----:R-:W-:Y:S02]  /*7de0*/  LEA R4, P2, R20, R33, 0x1 ;  /* 0x0000002114047211 */ /* 0x002fe400078408ff */
[----:B0-----:R-:W-:-:S02]  /*7df0*/  LEA.HI.X.SX32 R3, R10, R35, 0x1, P6 ;  /* 0x000000230a037211 */ /* 0x001fc400030f0eff */
[----:B------:R-:W-:Y:S02]  /*7e00*/  LEA.HI.X.SX32 R5, R20, R35, 0x1, P2 ;  /* 0x0000002314057211 */ /* 0x000fe400010f0eff */
[----:B------:R-:W-:Y:S01]  /*7e10*/  ISETP.LT.AND P2, PT, R55, c[0x0][0x17c], !P0 ;  /* 0x00005f0037007a0c */ /* 0x000fe20004741270 */
[----:B------:R0:W-:Y:S01]  /*7e20*/  @P4 STG.E.U16 [R2.64], R46 ;  /* 0x0000002e02004986 */ /* 0x0001e2000c101506 */
[C---:B------:R-:W-:Y:S01]  /*7e30*/  ISETP.LT.AND P4, PT, R19.reuse, c[0x0][0x17c], !P0 ;  /* 0x00005f0013007a0c */ /* 0x040fe20004781270 */
[----:B------:R-:W-:Y:S01]  /*7e40*/  IMAD R19, R19, c[0x0][0x198], RZ ;  /* 0x0000660013137a24 */ /* 0x000fe200078e02ff */
[----:B------:R-:W-:Y:S01]  /*7e50*/  ISETP.LT.AND P3, PT, R12, c[0x0][0x17c], !P0 ;  /* 0x00005f000c007a0c */ /* 0x000fe20004761270 */
[----:B------:R1:W-:Y:S01]  /*7e60*/  @P5 STG.E.U16 [R4.64], R196 ;  /* 0x000000c404005986 */ /* 0x0003e2000c101506 */
[----:B--2---:R-:W-:Y:S02]  /*7e70*/  IMAD R9, R21, 0x4, R0 ;  /* 0x0000000415097824 */ /* 0x004fe400078e0200 */
[----:B------:R-:W-:-:S04]  /*7e80*/  LEA R6, P6, R19, R33, 0x1 ;  /* 0x0000002113067211 */ /* 0x000fc800078c08ff */
[----:B------:R-:W-:Y:S02]  /*7e90*/  LEA.HI.X.SX32 R7, R19, R35, 0x1, P6 ;  /* 0x0000002313077211 */ /* 0x000fe400030f0eff */
[----:B0-----:R-:W-:Y:S02]  /*7ea0*/  LEA R2, P5, R0, R33, 0x1 ;  /* 0x0000002100027211 */ /* 0x001fe400078a08ff */
[----:B------:R-:W-:Y:S01]  /*7eb0*/  ISETP.LT.AND P6, PT, R54, c[0x0][0x17c], !P0 ;  /* 0x00005f0036007a0c */ /* 0x000fe200047c1270 */
[----:B------:R0:W-:Y:S01]  /*7ec0*/  @P4 STG.E.U16 [R6.64], R48 ;  /* 0x0000003006004986 */ /* 0x0001e2000c101506 */
[----:B------:R-:W-:Y:S01]  /*7ed0*/  LEA.HI.X.SX32 R3, R0, R35, 0x1, P5 ;  /* 0x0000002300037211 */ /* 0x000fe200028f0eff */
[----:B------:R-:W-:Y:S01]  /*7ee0*/  IMAD R0, R21, 0x4, R9 ;  /* 0x0000000415007824 */ /* 0x000fe200078e0209 */
[----:B------:R-:W-:Y:S02]  /*7ef0*/  LEA R8, P5, R9, R33, 0x1 ;  /* 0x0000002109087211 */ /* 0x000fe400078a08ff */
[----:B------:R-:W-:Y:S01]  /*7f00*/  ISETP.LT.AND P4, PT, R53, c[0x0][0x17c], !P0 ;  /* 0x00005f0035007a0c */ /* 0x000fe20004781270 */
[----:B------:R2:W-:Y:S01]  /*7f10*/  @P2 STG.E.U16 [R2.64], R37 ;  /* 0x0000002502002986 */ /* 0x0005e2000c101506 */
[----:B------:R-:W-:Y:S01]  /*7f20*/  LEA.HI.X.SX32 R9, R9, R35, 0x1, P5 ;  /* 0x0000002309097211 */ /* 0x000fe200028f0eff */
[----:B------:R-:W-:Y:S01]  /*7f30*/  IMAD R10, R21, 0x4, R0 ;  /* 0x00000004150a7824 */ /* 0x000fe200078e0200 */
[----:B-1----:R-:W-:-:S02]  /*7f40*/  LEA R4, P2, R0, R33, 0x1 ;  /* 0x0000002100047211 */ /* 0x002fc400078408ff */
[----:B------:R-:W-:Y:S01]  /*7f50*/  ISETP.LT.AND P5, PT, R52, c[0x0][0x17c], !P0 ;  /* 0x00005f0034007a0c */ /* 0x000fe200047a1270 */
[----:B------:R1:W-:Y:S01]  /*7f60*/  @P6 STG.E.U16 [R8.64], R43 ;  /* 0x0000002b08006986 */ /* 0x0003e2000c101506 */
[----:B------:R-:W-:Y:S01]  /*7f70*/  LEA.HI.X.SX32 R5, R0, R35, 0x1, P2 ;  /* 0x0000002300057211 */ /* 0x000fe200010f0eff */
[----:B------:R-:W-:Y:S01]  /*7f80*/  IMAD R0, R21, 0x4, R10 ;  /* 0x0000000415007824 */ /* 0x000fe200078e020a */
[C---:B0-----:R-:W-:Y:S02]  /*7f90*/  LEA R6, P6, R10.reuse, R33, 0x1 ;  /* 0x000000210a067211 */ /* 0x041fe400078c08ff */
[----:B------:R-:W-:Y:S01]  /*7fa0*/  ISETP.LT.AND P2, PT, R51, c[0x0][0x17c], !P0 ;  /* 0x00005f0033007a0c */ /* 0x000fe20004741270 */
[----:B------:R0:W-:Y:S01]  /*7fb0*/  @P4 STG.E.U16 [R4.64], R39 ;  /* 0x0000002704004986 */ /* 0x0001e2000c101506 */
[----:B------:R-:W-:Y:S01]  /*7fc0*/  LEA.HI.X.SX32 R7, R10, R35, 0x1, P6 ;  /* 0x000000230a077211 */ /* 0x000fe200030f0eff */
[----:B------:R-:W-:Y:S01]  /*7fd0*/  IMAD R10, R21, 0x4, R0 ;  /* 0x00000004150a7824 */ /* 0x000fe200078e0200 */
[----:B--2---:R-:W-:-:S02]  /*7fe0*/  LEA R2, P4, R0, R33, 0x1 ;  /* 0x0000002100027211 */ /* 0x004fc400078808ff */
[----:B------:R-:W-:Y:S01]  /*7ff0*/  ISETP.LT.AND P6, PT, R50, c[0x0][0x17c], !P0 ;  /* 0x00005f0032007a0c */ /* 0x000fe200047c1270 */
[----:B------:R2:W-:Y:S01]  /*8000*/  @P5 STG.E.U16 [R6.64], R45 ;  /* 0x0000002d06005986 */ /* 0x0005e2000c101506 */
[----:B------:R-:W-:Y:S01]  /*8010*/  LEA.HI.X.SX32 R3, R0, R35, 0x1, P4 ;  /* 0x0000002300037211 */ /* 0x000fe200020f0eff */
[C---:B------:R-:W-:Y:S01]  /*8020*/  IMAD R0, R21.reuse, 0x4, R10 ;  /* 0x0000000415007824 */ /* 0x040fe200078e020a */
[----:B-1----:R-:W-:Y:S02]  /*8030*/  LEA R8, P5, R10, R33, 0x1 ;  /* 0x000000210a087211 */ /* 0x002fe400078a08ff */
[----:B------:R-:W-:Y:S01]  /*8040*/  ISETP.LT.AND P4, PT, R34, c[0x0][0x17c], !P0 ;  /* 0x00005f0022007a0c */ /* 0x000fe20004781270 */
[----:B------:R1:W-:Y:S01]  /*8050*/  @P2 STG.E.U16 [R2.64], R41 ;  /* 0x0000002902002986 */ /* 0x0003e2000c101506 */
[----:B------:R-:W-:Y:S01]  /*8060*/  LEA.HI.X.SX32 R9, R10, R35, 0x1, P5 ;  /* 0x000000230a097211 */ /* 0x000fe200028f0eff */
[----:B------:R-:W-:Y:S01]  /*8070*/  IMAD R10, R21, 0x4, R0 ;  /* 0x00000004150a7824 */ /* 0x000fe200078e0200 */
[----:B0-----:R-:W-:-:S02]  /*8080*/  LEA R4, P2, R0, R33, 0x1 ;  /* 0x0000002100047211 */ /* 0x001fc400078408ff */
[----:B------:R-:W-:Y:S01]  /*8090*/  ISETP.LT.AND P5, PT, R18, c[0x0][0x17c], !P0 ;  /* 0x00005f0012007a0c */ /* 0x000fe200047a1270 */
[----:B------:R0:W-:Y:S01]  /*80a0*/  @P6 STG.E.U16 [R8.64], R47 ;  /* 0x0000002f08006986 */ /* 0x0001e2000c101506 */
[----:B------:R-:W-:Y:S01]  /*80b0*/  LEA.HI.X.SX32 R5, R0, R35, 0x1, P2 ;  /* 0x0000002300057211 */ /* 0x000fe200010f0eff */
[C---:B------:R-:W-:Y:S01]  /*80c0*/  IMAD R0, R21.reuse, 0x4, R10 ;  /* 0x0000000415007824 */ /* 0x040fe200078e020a */
[----:B--2---:R-:W-:Y:S02]  /*80d0*/  LEA R6, P6, R10, R33, 0x1 ;  /* 0x000000210a067211 */ /* 0x004fe400078c08ff */
[----:B------:R-:W-:Y:S01]  /*80e0*/  ISETP.LT.AND P2, PT, R16, c[0x0][0x17c], !P0 ;  /* 0x00005f0010007a0c */ /* 0x000fe20004741270 */
[----:B------:R-:W-:Y:S01]  /*80f0*/  @P4 STG.E.U16 [R4.64], R197 ;  /* 0x000000c504004986 */ /* 0x000fe2000c101506 */
        /* <DEDUP_REMOVED lines=8> */
[----:B------:R-:W-:Y:S01]  /*8180*/  PRMT R37, R37, 0x7632, R37 ;  /* 0x0000763225257816 */ /* 0x000fe20000000025 */
[----:B------:R-:W-:Y:S01]  /*8190*/  IMAD R11, R21, 0x4, R0 ;  /* 0x00000004150b7824 */ /* 0x000fe200078e0200 */
[----:B------:R-:W-:Y:S02]  /*81a0*/  LEA.HI.X.SX32 R9, R10, R35, 0x1, P6 ;  /* 0x000000230a097211 */ /* 0x000fe400030f0eff */
[----:B------:R-:W-:Y:S01]  /*81b0*/  PRMT R43, R43, 0x7632, R43 ;  /* 0x000076322b2b7816 */ /* 0x000fe2000000002b */
[----:B------:R-:W-:Y:S01]  /*81c0*/  IMAD R12, R21, 0x4, R11 ;  /* 0x00000004150c7824 */ /* 0x000fe200078e020b */
[----:B------:R-:W-:Y:S01]  /*81d0*/  ISETP.LT.AND P5, PT, R15, c[0x0][0x17c], !P0 ;  /* 0x00005f000f007a0c */ /* 0x000fe200047a1270 */
[----:B------:R0:W-:Y:S01]  /*81e0*/  @P4 STG.E.U16 [R2.64], R37 ;  /* 0x0000002502004986 */ /* 0x0001e2000c101506 */
[-C--:B-1----:R-:W-:Y:S01]  /*81f0*/  LEA R6, P4, R11, R33.reuse, 0x1 ;  /* 0x000000210b067211 */ /* 0x082fe200078808ff */
[----:B------:R-:W-:Y:S01]  /*8200*/  IMAD R15, R21, 0x4, R12 ;  /* 0x00000004150f7824 */ /* 0x000fe200078e020c */
[-C--:B------:R-:W-:Y:S01]  /*8210*/  LEA R10, P6, R12, R33.reuse, 0x1 ;  /* 0x000000210c0a7211 */ /* 0x080fe200078c08ff */
[----:B------:R1:W-:Y:S01]  /*8220*/  @P2 STG.E.U16 [R8.64], R43 ;  /* 0x0000002b08002986 */ /* 0x0003e2000c101506 */
[----:B------:R-:W-:-:S02]  /*8230*/  LEA R4, P2, R0, R33, 0x1 ;  /* 0x0000002100047211 */ /* 0x000fc400078408ff */
[-C--:B------:R-:W-:Y:S02]  /*8240*/  LEA.HI.X.SX32 R7, R11, R35.reuse, 0x1, P4 ;  /* 0x000000230b077211 */ /* 0x080fe400020f0eff */
[-C--:B------:R-:W-:Y:S01]  /*8250*/  LEA.HI.X.SX32 R5, R0, R35.reuse, 0x1, P2 ;  /* 0x0000002300057211 */ /* 0x080fe200010f0eff */
[C---:B------:R-:W-:Y:S01]  /*8260*/  IMAD R0, R21.reuse, 0x4, R15 ;  /* 0x0000000415007824 */ /* 0x040fe200078e020f */
[----:B------:R-:W-:Y:S02]  /*8270*/  ISETP.LT.AND P4, PT, R14, c[0x0][0x17c], !P0 ;  /* 0x00005f000e007a0c */ /* 0x000fe40004781270 */
[----:B------:R-:W-:Y:S01]  /*8280*/  LEA.HI.X.SX32 R11, R12, R35, 0x1, P6 ;  /* 0x000000230c0b7211 */ /* 0x000fe200030f0eff */
[----:B------:R-:W-:Y:S01]  /*8290*/  IMAD R16, R21, 0x4, R0 ;  /* 0x0000000415107824 */ /* 0x000fe200078e0200 */
[-C--:B0-----:R-:W-:Y:S02]  /*82a0*/  LEA R2, P6, R15, R33.reuse, 0x1 ;  /* 0x000000210f027211 */ /* 0x081fe400078c08ff */
[----:B-1----:R-:W-:-:S02]  /*82b0*/  LEA R8, P2, R0, R33, 0x1 ;  /* 0x0000002100087211 */ /* 0x002fc400078408ff */
[----:B------:R-:W-:Y:S02]  /*82c0*/  PRMT R39, R39, 0x7632, R39 ;  /* 0x0000763227277816 */ /* 0x000fe40000000027 */
[----:B------:R-:W-:Y:S02]  /*82d0*/  LEA.HI.X.SX32 R9, R0, R35, 0x1, P2 ;  /* 0x0000002300097211 */ /* 0x000fe400010f0eff */
[----:B------:R-:W-:Y:S01]  /*82e0*/  ISETP.LT.AND P2, PT, R13, c[0x0][0x17c], !P0 ;  /* 0x00005f000d007a0c */ /* 0x000fe20004741270 */
[----:B------:R0:W-:Y:S01]  /*82f0*/  @P5 STG.E.U16 [R4.64], R39 ;  /* 0x0000002704005986 */ /* 0x0001e2000c101506 */
[----:B------:R-:W-:Y:S02]  /*8300*/  ISETP.LT.AND P0, PT, R32, c[0x0][0x17c], !P0 ;  /* 0x00005f0020007a0c */ /* 0x000fe40004701270 */
[----:B------:R-:W-:Y:S02]  /*8310*/  PRMT R45, R45, 0x7632, R45 ;  /* 0x000076322d2d7816 */ /* 0x000fe4000000002d */
[----:B------:R-:W-:-:S02]  /*8320*/  PRMT R41, R41, 0x7632, R41 ;  /* 0x0000763229297816 */ /* 0x000fc40000000029 */
[----:B------:R-:W-:Y:S01]  /*8330*/  LEA.HI.X.SX32 R3, R15, R35, 0x1, P6 ;  /* 0x000000230f037211 */ /* 0x000fe200030f0eff */
[----:B------:R0:W-:Y:S01]  /*8340*/  @P4 STG.E.U16 [R6.64], R45 ;  /* 0x0000002d06004986 */ /* 0x0001e2000c101506 */
[----:B------:R-:W-:Y:S02]  /*8350*/  PRMT R47, R47, 0x7632, R47 ;  /* 0x000076322f2f7816 */ /* 0x000fe4000000002f */
[----:B------:R-:W-:Y:S01]  /*8360*/  PRMT R197, R197, 0x7632, R197 ;  /* 0x00007632c5c57816 */ /* 0x000fe200000000c5 */
[----:B------:R0:W-:Y:S01]  /*8370*/  @P3 STG.E.U16 [R10.64], R41 ;  /* 0x000000290a003986 */ /* 0x0001e2000c101506 */
[----:B------:R-:W-:-:S03]  /*8380*/  LEA R12, P6, R16, R33, 0x1 ;  /* 0x00000021100c7211 */ /* 0x000fc600078c08ff */
[----:B------:R0:W-:Y:S01]  /*8390*/  @P2 STG.E.U16 [R2.64], R47 ;  /* 0x0000002f02002986 */ /* 0x0001e2000c101506 */
[----:B------:R-:W-:-:S03]  /*83a0*/  LEA.HI.X.SX32 R13, R16, R35, 0x1, P6 ;  /* 0x00000023100d7211 */ /* 0x000fc600030f0eff */
[----:B------:R0:W-:Y:S01]  /*83b0*/  @P1 STG.E.U16 [R8.64], R197 ;  /* 0x000000c508001986 */ /* 0x0001e2000c101506 */
[----:B------:R-:W-:Y:S05]  /*83c0*/  @!P0 EXIT ;  /* 0x000000000000894d */ /* 0x000fea0003800000 */
[----:B0-----:R-:W-:-:S05]  /*83d0*/  PRMT R6, R49, 0x7632, R6 ;  /* 0x0000763231067816 */ /* 0x001fca0000000006 */
[----:B------:R-:W-:Y:S01]  /*83e0*/  STG.E.U16 [R12.64], R6 ;  /* 0x000000060c007986 */ /* 0x000fe2000c101506 */
[----:B------:R-:W-:Y:S05]  /*83f0*/  EXIT ;  /* 0x000000000000794d */ /* 0x000fea0003800000 */
.L_x_4:
[----:B------:R-:W-:-:S00]  /*8400*/  BRA `(.L_x_4) ;  /* 0xfffffff000007947 */ /* 0x000fc0000383ffff */
[----:B------:R-:W-:-:S00]  /*8410*/  NOP ;  /* 0x0000000000007918 */ /* 0x000fc00000000000 */
        /* <DEDUP_REMOVED lines=14> */
.L_x_5:


//--------------------- .nv.shared.matmul_kernel  --------------------------
	.section	.nv.shared.matmul_kernel,"aw",@nobits
	.sectionflags	@""
	.align	16
